//
// Generated by NVIDIA NVVM Compiler
//
// Compiler Build ID: CL-36424714
// Cuda compilation tools, release 13.0, V13.0.88
// Based on NVVM 20.0.0
//

.version 9.0
.target sm_100
.address_size 64

	// .globl	_Z6MVfuncPfS_S_mm
.extern .shared .align 16 .b8 s[];

.visible .entry _Z6MVfuncPfS_S_mm(
	.param .u64 .ptr .align 1 _Z6MVfuncPfS_S_mm_param_0,
	.param .u64 .ptr .align 1 _Z6MVfuncPfS_S_mm_param_1,
	.param .u64 .ptr .align 1 _Z6MVfuncPfS_S_mm_param_2,
	.param .u64 _Z6MVfuncPfS_S_mm_param_3,
	.param .u64 _Z6MVfuncPfS_S_mm_param_4
)
{
	.reg .pred 	%p<15>;
	.reg .b32 	%r<47>;
	.reg .b32 	%f<10>;
	.reg .b64 	%rd<90>;

	ld.param.u64 	%rd49, [_Z6MVfuncPfS_S_mm_param_0];
	ld.param.u64 	%rd53, [_Z6MVfuncPfS_S_mm_param_1];
	ld.param.u64 	%rd50, [_Z6MVfuncPfS_S_mm_param_2];
	ld.param.u64 	%rd51, [_Z6MVfuncPfS_S_mm_param_3];
	ld.param.u64 	%rd52, [_Z6MVfuncPfS_S_mm_param_4];
	cvta.to.global.u64 	%rd1, %rd53;
	mov.u32 	%r1, %tid.x;
	mov.u32 	%r13, %ctaid.x;
	mov.u32 	%r14, %ntid.x;
	mad.lo.s32 	%r15, %r13, %r14, %r1;
	cvt.u64.u32 	%rd2, %r15;
	cvt.u64.u32 	%rd3, %r14;
	add.s64 	%rd54, %rd3, %rd52;
	add.s64 	%rd4, %rd54, -1;
	and.b64  	%rd55, %rd4, -4294967296;
	setp.ne.s64 	%p1, %rd55, 0;
	@%p1 bra 	$L__BB0_2;
	cvt.u32.u64 	%r16, %rd3;
	cvt.u32.u64 	%r17, %rd4;
	div.u32 	%r18, %r17, %r16;
	cvt.u64.u32 	%rd78, %r18;
	bra.uni 	$L__BB0_3;
$L__BB0_2:
	div.u64 	%rd78, %rd4, %rd3;
$L__BB0_3:
	shl.b64 	%rd8, %rd78, 32;
	setp.eq.s64 	%p2, %rd8, 0;
	@%p2 bra 	$L__BB0_20;
	shr.s64 	%rd57, %rd8, 32;
	cvt.u64.u32 	%rd9, %r1;
	max.u64 	%rd10, %rd57, 1;
	and.b64  	%rd83, %rd10, 3;
	setp.lt.u64 	%p3, %rd57, 4;
	mov.b64 	%rd82, 0;
	@%p3 bra 	$L__BB0_15;
	cvt.u32.u64 	%r19, %rd3;
	and.b64  	%rd82, %rd10, -4;
	shl.b64 	%rd13, %rd3, 2;
	add.s64 	%rd58, %rd9, %rd3;
	shl.b64 	%rd14, %rd58, 2;
	shl.b64 	%rd15, %rd3, 4;
	shl.b32 	%r20, %r19, 2;
	mov.u32 	%r21, s;
	add.s32 	%r2, %r21, %r20;
	shl.b32 	%r45, %r1, 2;
	shl.b32 	%r4, %r19, 4;
	shl.b64 	%rd59, %rd3, 3;
	shl.b64 	%rd16, %rd9, 2;
	add.s64 	%rd17, %rd59, %rd16;
	shl.b32 	%r22, %r19, 3;
	add.s32 	%r5, %r21, %r22;
	mad.lo.s64 	%rd18, %rd3, 12, %rd16;
	mad.lo.s32 	%r6, %r19, 12, %r21;
	mov.u64 	%rd79, %rd1;
	mov.u64 	%rd80, %rd9;
	mov.u64 	%rd81, %rd82;
$L__BB0_6:
	setp.ge.u64 	%p4, %rd80, %rd52;
	@%p4 bra 	$L__BB0_8;
	add.s64 	%rd60, %rd79, %rd16;
	ld.global.f32 	%f1, [%rd60];
	mov.u32 	%r23, s;
	add.s32 	%r24, %r23, %r45;
	st.shared.f32 	[%r24], %f1;
$L__BB0_8:
	add.s64 	%rd61, %rd3, %rd80;
	setp.ge.u64 	%p5, %rd61, %rd52;
	@%p5 bra 	$L__BB0_10;
	add.s64 	%rd62, %rd79, %rd14;
	ld.global.f32 	%f2, [%rd62];
	add.s32 	%r25, %r2, %r45;
	st.shared.f32 	[%r25], %f2;
$L__BB0_10:
	shl.b64 	%rd63, %rd3, 1;
	add.s64 	%rd64, %rd63, %rd80;
	setp.ge.u64 	%p6, %rd64, %rd52;
	@%p6 bra 	$L__BB0_12;
	add.s64 	%rd65, %rd79, %rd17;
	ld.global.f32 	%f3, [%rd65];
	add.s32 	%r26, %r5, %r45;
	st.shared.f32 	[%r26], %f3;
$L__BB0_12:
	mad.lo.s64 	%rd66, %rd3, 3, %rd80;
	setp.ge.u64 	%p7, %rd66, %rd52;
	@%p7 bra 	$L__BB0_14;
	add.s64 	%rd67, %rd79, %rd18;
	ld.global.f32 	%f4, [%rd67];
	add.s32 	%r27, %r6, %r45;
	st.shared.f32 	[%r27], %f4;
$L__BB0_14:
	add.s64 	%rd81, %rd81, -4;
	add.s64 	%rd80, %rd80, %rd13;
	add.s64 	%rd79, %rd79, %rd15;
	add.s32 	%r45, %r45, %r4;
	setp.ne.s64 	%p8, %rd81, 0;
	@%p8 bra 	$L__BB0_6;
$L__BB0_15:
	setp.eq.s64 	%p9, %rd83, 0;
	@%p9 bra 	$L__BB0_20;
	cvt.u32.u64 	%r28, %rd3;
	cvt.u32.u64 	%r29, %rd82;
	mad.lo.s32 	%r30, %r28, %r29, %r1;
	shl.b32 	%r31, %r30, 2;
	mov.u32 	%r32, s;
	add.s32 	%r46, %r32, %r31;
	shl.b32 	%r10, %r28, 2;
	mad.lo.s64 	%rd84, %rd82, %rd3, %rd9;
	shl.b64 	%rd68, %rd84, 2;
	add.s64 	%rd85, %rd1, %rd68;
	shl.b64 	%rd28, %rd3, 2;
$L__BB0_17:
	.pragma "nounroll";
	setp.ge.u64 	%p10, %rd84, %rd52;
	@%p10 bra 	$L__BB0_19;
	ld.global.f32 	%f5, [%rd85];
	st.shared.f32 	[%r46], %f5;
$L__BB0_19:
	add.s32 	%r46, %r46, %r10;
	add.s64 	%rd85, %rd85, %rd28;
	add.s64 	%rd84, %rd84, %rd3;
	add.s64 	%rd83, %rd83, -1;
	setp.ne.s64 	%p11, %rd83, 0;
	@%p11 bra 	$L__BB0_17;
$L__BB0_20:
	cvt.u32.u64 	%r33, %rd3;
	bar.sync 	0;
	mov.u32 	%r34, %nctaid.x;
	mul.lo.s32 	%r35, %r34, %r33;
	cvt.u64.u32 	%rd35, %r35;
	mul.lo.s64 	%rd36, %rd52, %rd51;
	setp.le.u64 	%p12, %rd36, %rd2;
	cvta.to.global.u64 	%rd37, %rd49;
	cvta.to.global.u64 	%rd38, %rd50;
	mov.b64 	%rd87, 0;
	mov.u64 	%rd86, %rd2;
	@%p12 bra 	$L__BB0_25;
$L__BB0_21:
	or.b64  	%rd70, %rd86, %rd52;
	and.b64  	%rd71, %rd70, -4294967296;
	setp.ne.s64 	%p13, %rd71, 0;
	@%p13 bra 	$L__BB0_23;
	cvt.u32.u64 	%r36, %rd52;
	cvt.u32.u64 	%r37, %rd86;
	div.u32 	%r38, %r37, %r36;
	mul.lo.s32 	%r39, %r38, %r36;
	sub.s32 	%r40, %r37, %r39;
	cvt.u64.u32 	%rd88, %r38;
	cvt.u64.u32 	%rd89, %r40;
	bra.uni 	$L__BB0_24;
$L__BB0_23:
	div.u64 	%rd88, %rd86, %rd52;
	mul.lo.s64 	%rd72, %rd88, %rd52;
	sub.s64 	%rd89, %rd86, %rd72;
$L__BB0_24:
	shl.b64 	%rd73, %rd86, 2;
	add.s64 	%rd74, %rd37, %rd73;
	ld.global.f32 	%f6, [%rd74];
	cvt.u32.u64 	%r41, %rd89;
	shl.b32 	%r42, %r41, 2;
	mov.u32 	%r43, s;
	add.s32 	%r44, %r43, %r42;
	ld.shared.f32 	%f7, [%r44];
	mul.f32 	%f8, %f6, %f7;
	shl.b64 	%rd75, %rd88, 2;
	add.s64 	%rd76, %rd38, %rd75;
	atom.global.add.f32 	%f9, [%rd76], %f8;
	add.s64 	%rd47, %rd87, 1;
	mad.lo.s64 	%rd77, %rd35, %rd87, %rd35;
	add.s64 	%rd86, %rd77, %rd2;
	setp.lt.u64 	%p14, %rd86, %rd36;
	mov.u64 	%rd87, %rd47;
	@%p14 bra 	$L__BB0_21;
$L__BB0_25:
	ret;

}


// ===== COMPILED SASS (sm_100) =====

	.target	sm_100

	.elftype	@"ET_EXEC"


//--------------------- .note.nv.tkinfo           --------------------------
	.section	.note.nv.tkinfo,"",@"SHT_NOTE"
	.sectionflags	@"SHF_NOTE_NV_TKINFO"
	.tkinfo
        /*0018*/ 	.word	0x00000002
        /*0030*/ 	.string	""
        /*0030*/ 	.string	"ptxas"
        /*0030*/ 	.string	"Cuda compilation tools, release 13.0, V13.0.88"
        /*0030*/ 	.string	"Build cuda_13.0.r13.0/compiler.36424714_0"
        /*0030*/ 	.string	"-arch sm_100 -m 64 "



//--------------------- .note.nv.cuinfo           --------------------------
	.section	.note.nv.cuinfo,"",@"SHT_NOTE"
	.sectionflags	@"SHF_NOTE_NV_CUINFO"
        /*0018*/ 	.short	0x0002
        /*001a*/ 	.short	0x0064
        /*001c*/ 	.short	0x0082
	.zero		2


//--------------------- .nv.info                  --------------------------
	.section	.nv.info,"",@"SHT_CUDA_INFO"
	.align	4


	//----- nvinfo : EIATTR_REGCOUNT
	.align		4
        /*0000*/ 	.byte	0x04, 0x2f
        /*0002*/ 	.short	(.L_1 - .L_0)
	.align		4
.L_0:
        /*0004*/ 	.word	index@(_Z6MVfuncPfS_S_mm)
        /*0008*/ 	.word	0x00000028


	//----- nvinfo : EIATTR_FRAME_SIZE
	.align		4
.L_1:
        /*000c*/ 	.byte	0x04, 0x11
        /*000e*/ 	.short	(.L_3 - .L_2)
	.align		4
.L_2:
        /*0010*/ 	.word	index@($__internal_0_$__cuda_sm20_div_u64)
        /*0014*/ 	.word	0x00000000


	//----- nvinfo : EIATTR_FRAME_SIZE
	.align		4
.L_3:
        /*0018*/ 	.byte	0x04, 0x11
        /*001a*/ 	.short	(.L_5 - .L_4)
	.align		4
.L_4:
        /*001c*/ 	.word	index@(_Z6MVfuncPfS_S_mm)
        /*0020*/ 	.word	0x00000000


	//----- nvinfo : EIATTR_MIN_STACK_SIZE
	.align		4
.L_5:
        /*0024*/ 	.byte	0x04, 0x12
        /*0026*/ 	.short	(.L_7 - .L_6)
	.align		4
.L_6:
        /*0028*/ 	.word	index@(_Z6MVfuncPfS_S_mm)
        /*002c*/ 	.word	0x00000000
.L_7:


//--------------------- .nv.compat                --------------------------
	.section	.nv.compat,"",@"SHT_CUDA_COMPAT_INFO"
	.align	4
        /*0000*/ 	.byte	0x02, 0x09, 0x00, 0x00, 0x02, 0x02, 0x01, 0x00, 0x02, 0x05, 0x05, 0x00, 0x03, 0x07, 0x01, 0x01
        /*0010*/ 	.byte	0x02, 0x03, 0x00, 0x00, 0x02, 0x06, 0x01, 0x00, 0x04, 0x0b, 0x08, 0x00, 0x09, 0x00, 0x00, 0x00
        /*0020*/ 	.byte	0x00, 0x00, 0x00, 0x00


//--------------------- .nv.info._Z6MVfuncPfS_S_mm --------------------------
	.section	.nv.info._Z6MVfuncPfS_S_mm,"",@"SHT_CUDA_INFO"
	.sectionflags	@""
	.align	4


	//----- nvinfo : EIATTR_CUDA_API_VERSION
	.align		4
        /*0000*/ 	.byte	0x04, 0x37
        /*0002*/ 	.short	(.L_9 - .L_8)
.L_8:
        /*0004*/ 	.word	0x00000082


	//----- nvinfo : EIATTR_KPARAM_INFO
	.align		4
.L_9:
        /*0008*/ 	.byte	0x04, 0x17
        /*000a*/ 	.short	(.L_11 - .L_10)
.L_10:
        /*000c*/ 	.word	0x00000000
        /*0010*/ 	.short	0x0004
        /*0012*/ 	.short	0x0020
        /*0014*/ 	.byte	0x00, 0xf0, 0x21, 0x00


	//----- nvinfo : EIATTR_KPARAM_INFO
	.align		4
.L_11:
        /*0018*/ 	.byte	0x04, 0x17
        /*001a*/ 	.short	(.L_13 - .L_12)
.L_12:
        /*001c*/ 	.word	0x00000000
        /*0020*/ 	.short	0x0003
        /*0022*/ 	.short	0x0018
        /*0024*/ 	.byte	0x00, 0xf0, 0x21, 0x00


	//----- nvinfo : EIATTR_KPARAM_INFO
	.align		4
.L_13:
        /*0028*/ 	.byte	0x04, 0x17
        /*002a*/ 	.short	(.L_15 - .L_14)
.L_14:
        /*002c*/ 	.word	0x00000000
        /*0030*/ 	.short	0x0002
        /*0032*/ 	.short	0x0010
        /*0034*/ 	.byte	0x00, 0xf5, 0x21, 0x00


	//----- nvinfo : EIATTR_KPARAM_INFO
	.align		4
.L_15:
        /*0038*/ 	.byte	0x04, 0x17
        /*003a*/ 	.short	(.L_17 - .L_16)
.L_16:
        /*003c*/ 	.word	0x00000000
        /*0040*/ 	.short	0x0001
        /*0042*/ 	.short	0x0008
        /*0044*/ 	.byte	0x00, 0xf5, 0x21, 0x00


	//----- nvinfo : EIATTR_KPARAM_INFO
	.align		4
.L_17:
        /*0048*/ 	.byte	0x04, 0x17
        /*004a*/ 	.short	(.L_19 - .L_18)
.L_18:
        /*004c*/ 	.word	0x00000000
        /*0050*/ 	.short	0x0000
        /*0052*/ 	.short	0x0000
        /*0054*/ 	.byte	0x00, 0xf5, 0x21, 0x00


	//----- nvinfo : EIATTR_SPARSE_MMA_MASK
	.align		4
.L_19:
        /*0058*/ 	.byte	0x03, 0x50
        /*005a*/ 	.short	0x0000


	//----- nvinfo : EIATTR_MAXREG_COUNT
	.align		4
        /*005c*/ 	.byte	0x03, 0x1b
        /*005e*/ 	.short	0x00ff


	//----- nvinfo : EIATTR_NUM_BARRIERS
	.align		4
        /*0060*/ 	.byte	0x02, 0x4c
        /*0062*/ 	.byte	0x01
	.zero		1


	//----- nvinfo : EIATTR_MERCURY_ISA_VERSION
	.align		4
        /*0064*/ 	.byte	0x03, 0x5f
        /*0066*/ 	.short	0x0101


	//----- nvinfo : EIATTR_VRC_CTA_INIT_COUNT
	.align		4
        /*0068*/ 	.byte	0x02, 0x4a
	.zero		1
	.zero		1


	//----- nvinfo : EIATTR_EXIT_INSTR_OFFSETS
	.align		4
        /*006c*/ 	.byte	0x04, 0x1c
        /*006e*/ 	.short	(.L_21 - .L_20)


	//   ....[0]....
.L_20:
        /*0070*/ 	.word	0x00001d80


	//   ....[1]....
        /*0074*/ 	.word	0x000021c0


	//----- nvinfo : EIATTR_CRS_STACK_SIZE
	.align		4
.L_21:
        /*0078*/ 	.byte	0x04, 0x1e
        /*007a*/ 	.short	(.L_23 - .L_22)
.L_22:
        /*007c*/ 	.word	0x00000000


	//----- nvinfo : EIATTR_CBANK_PARAM_SIZE
	.align		4
.L_23:
        /*0080*/ 	.byte	0x03, 0x19
        /*0082*/ 	.short	0x0028


	//----- nvinfo : EIATTR_PARAM_CBANK
	.align		4
        /*0084*/ 	.byte	0x04, 0x0a
        /*0086*/ 	.short	(.L_25 - .L_24)
	.align		4
.L_24:
        /*0088*/ 	.word	index@(.nv.constant0._Z6MVfuncPfS_S_mm)
        /*008c*/ 	.short	0x0380
        /*008e*/ 	.short	0x0028


	//----- nvinfo : EIATTR_SW_WAR
	.align		4
.L_25:
        /*0090*/ 	.byte	0x04, 0x36
        /*0092*/ 	.short	(.L_27 - .L_26)
.L_26:
        /*0094*/ 	.word	0x00000008
.L_27:


//--------------------- .nv.callgraph             --------------------------
	.section	.nv.callgraph,"",@"SHT_CUDA_CALLGRAPH"
	.align	4
	.sectionentsize	8
	.align		4
        /*0000*/ 	.word	0x00000000
	.align		4
        /*0004*/ 	.word	0xffffffff
	.align		4
        /*0008*/ 	.word	0x00000000
	.align		4
        /*000c*/ 	.word	0xfffffffe
	.align		4
        /*0010*/ 	.word	0x00000000
	.align		4
        /*0014*/ 	.word	0xfffffffd
	.align		4
        /*0018*/ 	.word	0x00000000
	.align		4
        /*001c*/ 	.word	0xfffffffc


//--------------------- .text._Z6MVfuncPfS_S_mm   --------------------------
	.section	.text._Z6MVfuncPfS_S_mm,"ax",@progbits
	.align	128
        .global         _Z6MVfuncPfS_S_mm
        .type           _Z6MVfuncPfS_S_mm,@function
        .size           _Z6MVfuncPfS_S_mm,(.L_x_19 - _Z6MVfuncPfS_S_mm)
        .other          _Z6MVfuncPfS_S_mm,@"STO_CUDA_ENTRY STV_DEFAULT"
_Z6MVfuncPfS_S_mm:
.text._Z6MVfuncPfS_S_mm:
[----:B------:R-:W-:Y:S08]  /*0000*/  LDC R1, c[0x0][0x37c] ;  /* 0x0000df00ff017b82 */ /* 0x000ff00000000800 */
[----:B------:R-:W0:Y:S01]  /*0010*/  LDC R3, c[0x0][0x360] ;  /* 0x0000d800ff037b82 */ /* 0x000e220000000800 */
[----:B------:R-:W1:Y:S07]  /*0020*/  S2R R8, SR_TID.X ;  /* 0x0000000000087919 */ /* 0x000e6e0000002100 */
[----:B------:R-:W0:Y:S08]  /*0030*/  LDC.64 R6, c[0x0][0x3a0] ;  /* 0x0000e800ff067b82 */ /* 0x000e300000000a00 */
[----:B------:R-:W1:Y:S01]  /*0040*/  S2UR UR4, SR_CTAID.X ;  /* 0x00000000000479c3 */ /* 0x000e620000002500 */
[----:B0-----:R-:W-:-:S04]  /*0050*/  IADD3 R6, P0, PT, R3, R6, RZ ;  /* 0x0000000603067210 */ /* 0x001fc80007f1e0ff */
[----:B------:R-:W-:-:S04]  /*0060*/  IADD3 R6, P1, PT, R6, -0x1, RZ ;  /* 0xffffffff06067810 */ /* 0x000fc80007f3e0ff */
[----:B------:R-:W-:Y:S01]  /*0070*/  IADD3.X R7, PT, PT, RZ, -0x1, R7, P1, P0 ;  /* 0xffffffffff077810 */ /* 0x000fe20000fe0407 */
[----:B-1----:R-:W-:-:S03]  /*0080*/  IMAD R0, R3, UR4, R8 ;  /* 0x0000000403007c24 */ /* 0x002fc6000f8e0208 */
[----:B------:R-:W-:-:S13]  /*0090*/  ISETP.NE.U32.AND P0, PT, R7, RZ, PT ;  /* 0x000000ff0700720c */ /* 0x000fda0003f05070 */
[----:B------:R-:W-:Y:S05]  /*00a0*/  @P0 BRA `(.L_x_0) ;  /* 0x00000000004c0947 */ /* 0x000fea0003800000 */
[----:B------:R-:W0:Y:S01]  /*00b0*/  I2F.U32.RP R2, R3 ;  /* 0x0000000300027306 */ /* 0x000e220000209000 */
[----:B------:R-:W-:-:S07]  /*00c0*/  ISETP.NE.U32.AND P2, PT, R3, RZ, PT ;  /* 0x000000ff0300720c */ /* 0x000fce0003f45070 */
[----:B0-----:R-:W0:Y:S02]  /*00d0*/  MUFU.RCP R2, R2 ;  /* 0x0000000200027308 */ /* 0x001e240000001000 */
[----:B0-----:R-:W-:-:S06]  /*00e0*/  VIADD R4, R2, 0xffffffe ;  /* 0x0ffffffe02047836 */ /* 0x001fcc0000000000 */
[----:B------:R0:W1:Y:S02]  /*00f0*/  F2I.FTZ.U32.TRUNC.NTZ R5, R4 ;  /* 0x0000000400057305 */ /* 0x000064000021f000 */
[----:B0-----:R-:W-:Y:S02]  /*0100*/  IMAD.MOV.U32 R4, RZ, RZ, RZ ;  /* 0x000000ffff047224 */ /* 0x001fe400078e00ff */
[----:B-1----:R-:W-:-:S04]  /*0110*/  IMAD.MOV R10, RZ, RZ, -R5 ;  /* 0x000000ffff0a7224 */ /* 0x002fc800078e0a05 */
[----:B------:R-:W-:-:S04]  /*0120*/  IMAD R7, R10, R3, RZ ;  /* 0x000000030a077224 */ /* 0x000fc800078e02ff */
[----:B------:R-:W-:-:S06]  /*0130*/  IMAD.HI.U32 R5, R5, R7, R4 ;  /* 0x0000000705057227 */ /* 0x000fcc00078e0004 */
[----:B------:R-:W-:-:S04]  /*0140*/  IMAD.HI.U32 R5, R5, R6, RZ ;  /* 0x0000000605057227 */ /* 0x000fc800078e00ff */
[----:B------:R-:W-:-:S04]  /*0150*/  IMAD.MOV R7, RZ, RZ, -R5 ;  /* 0x000000ffff077224 */ /* 0x000fc800078e0a05 */
[----:B------:R-:W-:-:S05]  /*0160*/  IMAD R6, R3, R7, R6 ;  /* 0x0000000703067224 */ /* 0x000fca00078e0206 */
[----:B------:R-:W-:-:S13]  /*0170*/  ISETP.GE.U32.AND P0, PT, R6, R3, PT ;  /* 0x000000030600720c */ /* 0x000fda0003f06070 */
[----:B------:R-:W-:Y:S02]  /*0180*/  @P0 IMAD.IADD R6, R6, 0x1, -R3 ;  /* 0x0000000106060824 */ /* 0x000fe400078e0a03 */
[----:B------:R-:W-:-:S03]  /*0190*/  @P0 VIADD R5, R5, 0x1 ;  /* 0x0000000105050836 */ /* 0x000fc60000000000 */
[----:B------:R-:W-:-:S13]  /*01a0*/  ISETP.GE.U32.AND P1, PT, R6, R3, PT ;  /* 0x000000030600720c */ /* 0x000fda0003f26070 */
[----:B------:R-:W-:Y:S01]  /*01b0*/  @P1 VIADD R5, R5, 0x1 ;  /* 0x0000000105051836 */ /* 0x000fe20000000000 */
[----:B------:R-:W-:Y:S01]  /*01c0*/  @!P2 LOP3.LUT R5, RZ, R3, RZ, 0x33, !PT ;  /* 0x00000003ff05a212 */ /* 0x000fe200078e33ff */
[----:B------:R-:W-:Y:S06]  /*01d0*/  BRA `(.L_x_1) ;  /* 0x0000000000187947 */ /* 0x000fec0003800000 */
.L_x_0:
[----:B------:R-:W-:Y:S01]  /*01e0*/  IMAD.MOV.U32 R4, RZ, RZ, R6 ;  /* 0x000000ffff047224 */ /* 0x000fe200078e0006 */
[----:B------:R-:W-:Y:S01]  /*01f0*/  MOV R6, 0x230 ;  /* 0x0000023000067802 */ /* 0x000fe20000000f00 */
[----:B------:R-:W-:Y:S02]  /*0200*/  IMAD.MOV.U32 R12, RZ, RZ, R3 ;  /* 0x000000ffff0c7224 */ /* 0x000fe400078e0003 */
[----:B------:R-:W-:-:S07]  /*0210*/  IMAD.MOV.U32 R9, RZ, RZ, RZ ;  /* 0x000000ffff097224 */ /* 0x000fce00078e00ff */
[----:B------:R-:W-:Y:S05]  /*0220*/  CALL.REL.NOINC `($__internal_0_$__cuda_sm20_div_u64) ;  /* 0x0000001c00e87944 */ /* 0x000fea0003c00000 */
[----:B------:R-:W-:-:S07]  /*0230*/  IMAD.MOV.U32 R5, RZ, RZ, R12 ;  /* 0x000000ffff057224 */ /* 0x000fce00078e000c */
.L_x_1:
[----:B------:R-:W-:Y:S01]  /*0240*/  ISETP.NE.AND.EX P0, PT, R5, RZ, PT, !PT ;  /* 0x000000ff0500720c */ /* 0x000fe20003f053f0 */
[----:B------:R-:W0:Y:S01]  /*0250*/  LDCU.64 UR12, c[0x0][0x358] ;  /* 0x00006b00ff0c77ac */ /* 0x000e220008000a00 */
[----:B------:R-:W-:Y:S01]  /*0260*/  BSSY.RECONVERGENT B2, `(.L_x_2) ;  /* 0x00001a4000027945 */ /* 0x000fe20003800200 */
[----:B------:R-:W1:Y:S01]  /*0270*/  LDCU.64 UR16, c[0x0][0x3a0] ;  /* 0x00007400ff1077ac */ /* 0x000e620008000a00 */
[----:B------:R-:W2:Y:S01]  /*0280*/  LDCU.64 UR14, c[0x0][0x3a0] ;  /* 0x00007400ff0e77ac */ /* 0x000ea20008000a00 */
[----:B------:R-:W3:Y:S08]  /*0290*/  LDCU.64 UR18, c[0x0][0x3a0] ;  /* 0x00007400ff1277ac */ /* 0x000ef00008000a00 */
[----:B------:R-:W-:Y:S05]  /*02a0*/  @!P0 BRA `(.L_x_3) ;  /* 0x00000018007c8947 */ /* 0x000fea0003800000 */
[----:B------:R-:W-:Y:S01]  /*02b0*/  SHF.R.S32.HI R7, RZ, 0x1f, R5 ;  /* 0x0000001fff077819 */ /* 0x000fe20000011405 */
[----:B------:R-:W-:Y:S01]  /*02c0*/  BSSY.RECONVERGENT B1, `(.L_x_4) ;  /* 0x000017d000017945 */ /* 0x000fe20003800200 */
[C---:B------:R-:W-:Y:S01]  /*02d0*/  ISETP.GE.U32.AND P0, PT, R5.reuse, 0x4, PT ;  /* 0x000000040500780c */ /* 0x040fe20003f06070 */
[----:B------:R-:W-:Y:S01]  /*02e0*/  IMAD.MOV.U32 R2, RZ, RZ, RZ ;  /* 0x000000ffff027224 */ /* 0x000fe200078e00ff */
[----:B------:R-:W-:Y:S01]  /*02f0*/  ISETP.GT.U32.AND P1, PT, R5, 0x1, PT ;  /* 0x000000010500780c */ /* 0x000fe20003f24070 */
[----:B------:R-:W-:Y:S01]  /*0300*/  IMAD.MOV.U32 R4, RZ, RZ, RZ ;  /* 0x000000ffff047224 */ /* 0x000fe200078e00ff */
[C---:B------:R-:W-:Y:S01]  /*0310*/  ISETP.GE.U32.AND.EX P0, PT, R7.reuse, RZ, PT, P0 ;  /* 0x000000ff0700720c */ /* 0x040fe20003f06100 */
[----:B------:R-:W-:Y:S01]  /*0320*/  IMAD.MOV.U32 R6, RZ, RZ, RZ ;  /* 0x000000ffff067224 */ /* 0x000fe200078e00ff */
[----:B------:R-:W-:-:S04]  /*0330*/  ISETP.GT.U32.AND.EX P1, PT, R7, RZ, PT, P1 ;  /* 0x000000ff0700720c */ /* 0x000fc80003f24110 */
[----:B------:R-:W-:Y:S02]  /*0340*/  SEL R9, R5, 0x1, P1 ;  /* 0x0000000105097807 */ /* 0x000fe40000800000 */
[----:B------:R-:W-:Y:S02]  /*0350*/  SEL R10, R7, RZ, P1 ;  /* 0x000000ff070a7207 */ /* 0x000fe40000800000 */
[----:B------:R-:W-:-:S03]  /*0360*/  LOP3.LUT R5, R9, 0x3, RZ, 0xc0, !PT ;  /* 0x0000000309057812 */ /* 0x000fc600078ec0ff */
[----:B------:R-:W-:Y:S05]  /*0370*/  @!P0 BRA `(.L_x_5) ;  /* 0x0000001400c48947 */ /* 0x000fea0003800000 */
[----:B------:R-:W4:Y:S01]  /*0380*/  S2R R7, SR_CgaCtaId ;  /* 0x0000000000077919 */ /* 0x000f220000008800 */
[----:B------:R-:W5:Y:S01]  /*0390*/  LDCU.64 UR4, c[0x0][0x388] ;  /* 0x00007100ff0477ac */ /* 0x000f620008000a00 */
[----:B------:R-:W-:Y:S01]  /*03a0*/  LOP3.LUT R4, R9, 0xfffffffc, RZ, 0xc0, !PT ;  /* 0xfffffffc09047812 */ /* 0x000fe200078ec0ff */
[C---:B------:R-:W-:Y:S01]  /*03b0*/  IMAD.SHL.U32 R16, R8.reuse, 0x4, RZ ;  /* 0x0000000408107824 */ /* 0x040fe200078e00ff */
[----:B------:R-:W0:Y:S01]  /*03c0*/  S2R R24, SR_TID.X ;  /* 0x0000000000187919 */ /* 0x000e220000002100 */
[----:B------:R-:W-:Y:S01]  /*03d0*/  IADD3 R15, P1, PT, R8, R3, RZ ;  /* 0x00000003080f7210 */ /* 0x000fe20007f3e0ff */
[----:B------:R-:W-:Y:S01]  /*03e0*/  BSSY.RELIABLE B0, `(.L_x_6) ;  /* 0x0000139000007945 */ /* 0x000fe20003800100 */
[----:B------:R-:W-:Y:S01]  /*03f0*/  ISETP.GT.U32.AND P0, PT, R4, RZ, PT ;  /* 0x000000ff0400720c */ /* 0x000fe20003f04070 */
[----:B------:R-:W-:Y:S01]  /*0400*/  IMAD.SHL.U32 R34, R8, 0x4, RZ ;  /* 0x0000000408227824 */ /* 0x000fe200078e00ff */
[----:B------:R-:W-:Y:S01]  /*0410*/  MOV R6, 0x400 ;  /* 0x0000040000067802 */ /* 0x000fe20000000f00 */
[----:B------:R-:W-:Y:S01]  /*0420*/  IMAD.X R26, RZ, RZ, RZ, P1 ;  /* 0x000000ffff1a7224 */ /* 0x000fe200008e06ff */
[----:B------:R-:W-:Y:S01]  /*0430*/  ISETP.GT.AND.EX P0, PT, R10, RZ, PT, P0 ;  /* 0x000000ff0a00720c */ /* 0x000fe20003f04300 */
[C---:B------:R-:W-:Y:S01]  /*0440*/  IMAD.SHL.U32 R11, R3.reuse, 0x4, RZ ;  /* 0x00000004030b7824 */ /* 0x040fe200078e00ff */
[----:B------:R-:W-:Y:S01]  /*0450*/  SHF.R.U32.HI R17, RZ, 0x1e, R8 ;  /* 0x0000001eff117819 */ /* 0x000fe20000011608 */
[C---:B------:R-:W-:Y:S01]  /*0460*/  IMAD.SHL.U32 R12, R3.reuse, 0x10, RZ ;  /* 0x00000010030c7824 */ /* 0x040fe200078e00ff */
[----:B------:R-:W-:Y:S01]  /*0470*/  LEA R27, P1, R3, R16, 0x3 ;  /* 0x00000010031b7211 */ /* 0x000fe200078218ff */
[----:B------:R-:W-:Y:S01]  /*0480*/  IMAD.MOV.U32 R32, RZ, RZ, R4 ;  /* 0x000000ffff207224 */ /* 0x000fe200078e0004 */
[----:B------:R-:W-:Y:S01]  /*0490*/  SHF.L.U64.HI R26, R15, 0x2, R26 ;  /* 0x000000020f1a7819 */ /* 0x000fe2000001021a */
[----:B------:R-:W-:Y:S01]  /*04a0*/  IMAD.WIDE.U32 R18, R3, 0xc, R16 ;  /* 0x0000000c03127825 */ /* 0x000fe200078e0010 */
[----:B------:R-:W-:-:S02]  /*04b0*/  SHF.R.U32.HI R13, RZ, 0x1e, R3 ;  /* 0x0000001eff0d7819 */ /* 0x000fc40000011603 */
[----:B------:R-:W-:Y:S01]  /*04c0*/  SHF.R.U32.HI R14, RZ, 0x1c, R3 ;  /* 0x0000001cff0e7819 */ /* 0x000fe20000011603 */
[----:B-----5:R-:W-:Y:S01]  /*04d0*/  IMAD.U32 R33, RZ, RZ, UR4 ;  /* 0x00000004ff217e24 */ /* 0x020fe2000f8e00ff */
[----:B------:R-:W-:Y:S01]  /*04e0*/  UMOV UR4, URZ ;  /* 0x000000ff00047c82 */ /* 0x000fe20008000000 */
[----:B------:R-:W-:Y:S01]  /*04f0*/  IMAD.U32 R9, RZ, RZ, UR5 ;  /* 0x00000005ff097e24 */ /* 0x000fe2000f8e00ff */
[----:B------:R-:W-:Y:S01]  /*0500*/  LEA.HI.X R28, R3, R17, RZ, 0x3, P1 ;  /* 0x00000011031c7211 */ /* 0x000fe200008f1cff */
[----:B------:R-:W-:Y:S02]  /*0510*/  IMAD.U32 R23, RZ, RZ, UR4 ;  /* 0x00000004ff177e24 */ /* 0x000fe4000f8e00ff */
[----:B------:R-:W-:Y:S02]  /*0520*/  IMAD.SHL.U32 R15, R15, 0x4, RZ ;  /* 0x000000040f0f7824 */ /* 0x000fe400078e00ff */
[----:B------:R-:W-:Y:S01]  /*0530*/  IMAD.IADD R8, R19, 0x1, R23 ;  /* 0x0000000113087824 */ /* 0x000fe200078e0217 */
[----:B----4-:R-:W-:Y:S01]  /*0540*/  LEA R20, R7, R6, 0x18 ;  /* 0x0000000607147211 */ /* 0x010fe200078ec0ff */
[----:B------:R-:W-:-:S02]  /*0550*/  IMAD.MOV.U32 R6, RZ, RZ, R10 ;  /* 0x000000ffff067224 */ /* 0x000fc400078e000a */
[----:B------:R-:W-:Y:S02]  /*0560*/  IMAD.MOV.U32 R7, RZ, RZ, R10 ;  /* 0x000000ffff077224 */ /* 0x000fe400078e000a */
[----:B------:R-:W-:Y:S02]  /*0570*/  IMAD.MOV.U32 R10, RZ, RZ, RZ ;  /* 0x000000ffff0a7224 */ /* 0x000fe400078e00ff */
[C-C-:B------:R-:W-:Y:S02]  /*0580*/  IMAD R29, R3.reuse, 0x4, R20.reuse ;  /* 0x00000004031d7824 */ /* 0x140fe400078e0214 */
[C-C-:B------:R-:W-:Y:S02]  /*0590*/  IMAD R30, R3.reuse, 0x8, R20.reuse ;  /* 0x00000008031e7824 */ /* 0x140fe400078e0214 */
[----:B------:R-:W-:Y:S01]  /*05a0*/  IMAD R31, R3, 0xc, R20 ;  /* 0x0000000c031f7824 */ /* 0x000fe200078e0214 */
[----:B0-----:R-:W-:Y:S06]  /*05b0*/  @!P0 BRA `(.L_x_7) ;  /* 0x00000010006c8947 */ /* 0x001fec0003800000 */
[----:B------:R-:W-:Y:S01]  /*05c0*/  ISETP.GT.U32.AND P1, PT, R32, 0xc, PT ;  /* 0x0000000c2000780c */ /* 0x000fe20003f24070 */
[----:B------:R-:W-:Y:S01]  /*05d0*/  BSSY.RECONVERGENT B3, `(.L_x_8) ;  /* 0x00000b5000037945 */ /* 0x000fe20003800200 */
[----:B------:R-:W-:Y:S02]  /*05e0*/  PLOP3.LUT P0, PT, PT, PT, PT, 0x80, 0x8 ;  /* 0x000000000008781c */ /* 0x000fe40003f0f070 */
[----:B------:R-:W-:-:S13]  /*05f0*/  ISETP.GT.AND.EX P1, PT, R7, RZ, PT, P1 ;  /* 0x000000ff0700720c */ /* 0x000fda0003f24310 */
[----:B------:R-:W-:Y:S05]  /*0600*/  @!P1 BRA `(.L_x_9) ;  /* 0x0000000800c49947 */ /* 0x000fea0003800000 */
[----:B------:R-:W-:-:S13]  /*0610*/  PLOP3.LUT P0, PT, PT, PT, PT, 0x8, 0x80 ;  /* 0x000000000080781c */ /* 0x000fda0003f0e170 */
.L_x_10:
[----:B--2---:R-:W-:Y:S02]  /*0620*/  ISETP.GE.U32.AND P1, PT, R24, UR14, PT ;  /* 0x0000000e18007c0c */ /* 0x004fe4000bf26070 */
[----:B------:R-:W-:Y:S02]  /*0630*/  IADD3 R20, P3, PT, R3, R24, RZ ;  /* 0x0000001803147210 */ /* 0x000fe40007f7e0ff */
[----:B------:R-:W-:Y:S02]  /*0640*/  ISETP.GE.U32.AND.EX P1, PT, R10, UR15, PT, P1 ;  /* 0x0000000f0a007c0c */ /* 0x000fe4000bf26110 */
[----:B------:R-:W-:Y:S01]  /*0650*/  ISETP.GE.U32.AND P2, PT, R20, UR14, PT ;  /* 0x0000000e14007c0c */ /* 0x000fe2000bf46070 */
[----:B------:R-:W-:-:S05]  /*0660*/  IMAD.X R20, RZ, RZ, R10, P3 ;  /* 0x000000ffff147224 */ /* 0x000fca00018e060a */
[----:B------:R-:W-:-:S05]  /*0670*/  ISETP.GE.U32.AND.EX P2, PT, R20, UR15, PT, P2 ;  /* 0x0000000f14007c0c */ /* 0x000fca000bf46120 */
[----:B------:R-:W0:Y:S01]  /*0680*/  @!P1 S2R R25, SR_CgaCtaId ;  /* 0x0000000000199919 */ /* 0x000e220000008800 */
[----:B------:R-:W-:Y:S02]  /*0690*/  @!P1 IADD3 R22, P3, PT, R16, R33, RZ ;  /* 0x0000002110169210 */ /* 0x000fe40007f7e0ff */
[----:B------:R-:W-:-:S03]  /*06a0*/  LEA R36, P4, R3, R24, 0x1 ;  /* 0x0000001803247211 */ /* 0x000fc600078808ff */
[----:B------:R-:W-:Y:S02]  /*06b0*/  @!P1 IMAD.X R23, R17, 0x1, R9, P3 ;  /* 0x0000000111179824 */ /* 0x000fe400018e0609 */
[----:B------:R-:W-:-:S03]  /*06c0*/  @!P2 IADD3 R20, P3, PT, R33, R15, RZ ;  /* 0x0000000f2114a210 */ /* 0x000fc60007f7e0ff */
[----:B------:R-:W2:Y:S02]  /*06d0*/  @!P1 LDG.E R22, desc[UR12][R22.64] ;  /* 0x0000000c16169981 */ /* 0x000ea4000c1e1900 */
[----:B------:R-:W-:Y:S01]  /*06e0*/  @!P2 IMAD.X R21, R9, 0x1, R26, P3 ;  /* 0x000000010915a824 */ /* 0x000fe200018e061a */
[----:B------:R-:W-:Y:S02]  /*06f0*/  ISETP.GE.U32.AND P3, PT, R36, UR14, PT ;  /* 0x0000000e24007c0c */ /* 0x000fe4000bf66070 */
[----:B------:R-:W-:Y:S02]  /*0700*/  @!P1 MOV R36, 0x400 ;  /* 0x0000040000249802 */ /* 0x000fe40000000f00 */
[----:B------:R0:W4:Y:S02]  /*0710*/  @!P2 LDG.E R35, desc[UR12][R20.64] ;  /* 0x0000000c1423a981 */ /* 0x000124000c1e1900 */
[----:B0-----:R-:W-:Y:S02]  /*0720*/  @!P1 LEA R21, R25, R36, 0x18 ;  /* 0x0000002419159211 */ /* 0x001fe400078ec0ff */
[----:B------:R-:W-:-:S04]  /*0730*/  LEA.HI.X R25, R3, R10, RZ, 0x1, P4 ;  /* 0x0000000a03197211 */ /* 0x000fc800020f0cff */
[----:B------:R-:W-:-:S13]  /*0740*/  ISETP.GE.U32.AND.EX P3, PT, R25, UR15, PT, P3 ;  /* 0x0000000f19007c0c */ /* 0x000fda000bf66130 */
[----:B------:R-:W-:-:S05]  /*0750*/  @!P3 IADD3 R36, P4, PT, R33, R27, RZ ;  /* 0x0000001b2124b210 */ /* 0x000fca0007f9e0ff */
[----:B------:R-:W-:-:S06]  /*0760*/  @!P3 IMAD.X R37, R9, 0x1, R28, P4 ;  /* 0x000000010925b824 */ /* 0x000fcc00020e061c */
[----:B------:R0:W5:Y:S01]  /*0770*/  @!P3 LDG.E R37, desc[UR12][R36.64] ;  /* 0x0000000c2425b981 */ /* 0x000162000c1e1900 */
[--C-:B------:R-:W-:Y:S01]  /*0780*/  @!P1 IMAD.IADD R25, R21, 0x1, R34.reuse ;  /* 0x0000000115199824 */ /* 0x100fe200078e0222 */
[----:B------:R-:W-:Y:S01]  /*0790*/  UMOV UR4, URZ ;  /* 0x000000ff00047c82 */ /* 0x000fe20008000000 */
[--C-:B------:R-:W-:Y:S02]  /*07a0*/  @!P3 IMAD.IADD R20, R30, 0x1, R34.reuse ;  /* 0x000000011e14b824 */ /* 0x100fe400078e0222 */
[----:B------:R-:W-:Y:S02]  /*07b0*/  IMAD.U32 R23, RZ, RZ, UR4 ;  /* 0x00000004ff177e24 */ /* 0x000fe4000f8e00ff */
[----:B0-----:R-:W-:Y:S01]  /*07c0*/  @!P2 IMAD.IADD R36, R29, 0x1, R34 ;  /* 0x000000011d24a824 */ /* 0x001fe200078e0222 */
[----:B--2---:R0:W-:Y:S04]  /*07d0*/  @!P1 STS [R25], R22 ;  /* 0x0000001619009388 */ /* 0x0041e80000000800 */
[----:B----4-:R-:W-:Y:S01]  /*07e0*/  @!P2 STS [R36], R35 ;  /* 0x000000232400a388 */ /* 0x010fe20000000800 */
[----:B0-----:R-:W-:-:S03]  /*07f0*/  IMAD.MOV.U32 R25, RZ, RZ, R10 ;  /* 0x000000ffff197224 */ /* 0x001fc600078e000a */
[----:B-----5:R0:W-:Y:S02]  /*0800*/  @!P3 STS [R20], R37 ;  /* 0x000000251400b388 */ /* 0x0201e40000000800 */
[----:B0-----:R-:W-:Y:S01]  /*0810*/  IMAD.WIDE.U32 R20, R3, 0x3, R24 ;  /* 0x0000000303147825 */ /* 0x001fe200078e0018 */
[----:B------:R-:W-:-:S03]  /*0820*/  IADD3 R24, P2, PT, R11, R24, RZ ;  /* 0x000000180b187210 */ /* 0x000fc60007f5e0ff */
[----:B------:R-:W-:Y:S01]  /*0830*/  IMAD.IADD R21, R23, 0x1, R21 ;  /* 0x0000000117157824 */ /* 0x000fe200078e0215 */
[----:B------:R-:W-:Y:S01]  /*0840*/  ISETP.GE.U32.AND P1, PT, R20, UR14, PT ;  /* 0x0000000e14007c0c */ /* 0x000fe2000bf26070 */
[----:B------:R-:W-:Y:S01]  /*0850*/  IMAD.X R25, R13, 0x1, R10, P2 ;  /* 0x000000010d197824 */ /* 0x000fe200010e060a */
[----:B------:R-:W-:Y:S02]  /*0860*/  ISETP.GE.U32.AND P2, PT, R24, UR14, PT ;  /* 0x0000000e18007c0c */ /* 0x000fe4000bf46070 */
[----:B------:R-:W-:Y:S02]  /*0870*/  ISETP.GE.U32.AND.EX P1, PT, R21, UR15, PT, P1 ;  /* 0x0000000f15007c0c */ /* 0x000fe4000bf26110 */
[----:B------:R-:W-:-:S11]  /*0880*/  ISETP.GE.U32.AND.EX P2, PT, R25, UR15, PT, P2 ;  /* 0x0000000f19007c0c */ /* 0x000fd6000bf46120 */
[----:B------:R-:W-:-:S05]  /*0890*/  @!P1 IADD3 R36, P3, PT, R33, R18, RZ ;  /* 0x0000001221249210 */ /* 0x000fca0007f7e0ff */
[----:B------:R-:W-:Y:S01]  /*08a0*/  @!P1 IMAD.X R37, R9, 0x1, R8, P3 ;  /* 0x0000000109259824 */ /* 0x000fe200018e0608 */
[----:B------:R-:W-:-:S04]  /*08b0*/  IADD3 R33, P3, PT, R12, R33, RZ ;  /* 0x000000210c217210 */ /* 0x000fc80007f7e0ff */
[----:B------:R-:W2:Y:S01]  /*08c0*/  @!P1 LDG.E R36, desc[UR12][R36.64] ;  /* 0x0000000c24249981 */ /* 0x000ea2000c1e1900 */
[----:B------:R-:W-:Y:S01]  /*08d0*/  IMAD.X R9, R14, 0x1, R9, P3 ;  /* 0x000000010e097824 */ /* 0x000fe200018e0609 */
[----:B------:R-:W-:-:S05]  /*08e0*/  @!P2 IADD3 R20, P3, PT, R16, R33, RZ ;  /* 0x000000211014a210 */ /* 0x000fca0007f7e0ff */
[----:B------:R-:W-:-:S05]  /*08f0*/  @!P2 IMAD.X R21, R17, 0x1, R9, P3 ;  /* 0x000000011115a824 */ /* 0x000fca00018e0609 */
[----:B------:R-:W4:Y:S01]  /*0900*/  @!P2 LDG.E R20, desc[UR12][R20.64] ;  /* 0x0000000c1414a981 */ /* 0x000f22000c1e1900 */
[----:B------:R-:W-:Y:S01]  /*0910*/  @!P2 MOV R10, 0x400 ;  /* 0x00000400000aa802 */ /* 0x000fe20000000f00 */
[--C-:B------:R-:W-:Y:S01]  /*0920*/  @!P1 IMAD.IADD R35, R31, 0x1, R34.reuse ;  /* 0x000000011f239824 */ /* 0x100fe200078e0222 */
[----:B------:R-:W0:Y:S02]  /*0930*/  @!P2 S2R R22, SR_CgaCtaId ;  /* 0x000000000016a919 */ /* 0x000e240000008800 */
[----:B0-----:R-:W-:Y:S01]  /*0940*/  @!P2 LEA R22, R22, R10, 0x18 ;  /* 0x0000000a1616a211 */ /* 0x001fe200078ec0ff */
[----:B------:R-:W-:-:S04]  /*0950*/  IMAD R10, R3, 0x10, R34 ;  /* 0x00000010030a7824 */ /* 0x000fc800078e0222 */
[----:B------:R-:W-:Y:S01]  /*0960*/  @!P2 IMAD.IADD R22, R22, 0x1, R10 ;  /* 0x000000011616a824 */ /* 0x000fe200078e020a */
[----:B--2---:R0:W-:Y:S04]  /*0970*/  @!P1 STS [R35], R36 ;  /* 0x0000002423009388 */ /* 0x0041e80000000800 */
[----:B----4-:R2:W-:Y:S01]  /*0980*/  @!P2 STS [R22], R20 ;  /* 0x000000141600a388 */ /* 0x0105e20000000800 */
[----:B------:R-:W-:-:S04]  /*0990*/  IADD3 R34, P2, PT, R3, R24, RZ ;  /* 0x0000001803227210 */ /* 0x000fc80007f5e0ff */
[----:B------:R-:W-:Y:S01]  /*09a0*/  ISETP.GE.U32.AND P1, PT, R34, UR14, PT ;  /* 0x0000000e22007c0c */ /* 0x000fe2000bf26070 */
[----:B------:R-:W-:-:S05]  /*09b0*/  IMAD.X R21, RZ, RZ, R25, P2 ;  /* 0x000000ffff157224 */ /* 0x000fca00010e0619 */
[----:B------:R-:W-:Y:S02]  /*09c0*/  ISETP.GE.U32.AND.EX P1, PT, R21, UR15, PT, P1 ;  /* 0x0000000f15007c0c */ /* 0x000fe4000bf26110 */
[----:B------:R-:W-:-:S04]  /*09d0*/  LEA R21, P3, R3, R24, 0x1 ;  /* 0x0000001803157211 */ /* 0x000fc800078608ff */
[----:B------:R-:W-:Y:S02]  /*09e0*/  ISETP.GE.U32.AND P2, PT, R21, UR14, PT ;  /* 0x0000000e15007c0c */ /* 0x000fe4000bf46070 */
[----:B------:R-:W-:-:S04]  /*09f0*/  LEA.HI.X R21, R3, R25, RZ, 0x1, P3 ;  /* 0x0000001903157211 */ /* 0x000fc800018f0cff */
[----:B------:R-:W-:Y:S02]  /*0a00*/  ISETP.GE.U32.AND.EX P2, PT, R21, UR15, PT, P2 ;  /* 0x0000000f15007c0c */ /* 0x000fe4000bf46120 */
[----:B0-----:R-:W-:-:S05]  /*0a10*/  @!P1 IADD3 R36, P3, PT, R33, R15, RZ ;  /* 0x0000000f21249210 */ /* 0x001fca0007f7e0ff */
[----:B------:R-:W-:-:S05]  /*0a20*/  @!P1 IMAD.X R37, R9, 0x1, R26, P3 ;  /* 0x0000000109259824 */ /* 0x000fca00018e061a */
[----:B------:R-:W4:Y:S01]  /*0a30*/  @!P1 LDG.E R36, desc[UR12][R36.64] ;  /* 0x0000000c24249981 */ /* 0x000f22000c1e1900 */
[----:B------:R-:W-:-:S05]  /*0a40*/  @!P2 IADD3 R34, P3, PT, R33, R27, RZ ;  /* 0x0000001b2122a210 */ /* 0x000fca0007f7e0ff */
[----:B------:R-:W-:-:S05]  /*0a50*/  @!P2 IMAD.X R35, R9, 0x1, R28, P3 ;  /* 0x000000010923a824 */ /* 0x000fca00018e061c */
[----:B------:R-:W5:Y:S01]  /*0a60*/  @!P2 LDG.E R37, desc[UR12][R34.64] ;  /* 0x0000000c2225a981 */ /* 0x000f62000c1e1900 */
[----:B--2---:R-:W-:Y:S02]  /*0a70*/  @!P1 IMAD.IADD R22, R29, 0x1, R10 ;  /* 0x000000011d169824 */ /* 0x004fe400078e020a */
[----:B------:R-:W-:-:S03]  /*0a80*/  IMAD.WIDE.U32 R20, R3, 0x3, R24 ;  /* 0x0000000303147825 */ /* 0x000fc600078e0018 */
[----:B----4-:R0:W-:Y:S01]  /*0a90*/  @!P1 STS [R22], R36 ;  /* 0x0000002416009388 */ /* 0x0101e20000000800 */
[----:B------:R-:W-:Y:S01]  /*0aa0*/  ISETP.GE.U32.AND P1, PT, R20, UR14, PT ;  /* 0x0000000e14007c0c */ /* 0x000fe2000bf26070 */
[----:B------:R-:W-:-:S05]  /*0ab0*/  IMAD.IADD R20, R23, 0x1, R21 ;  /* 0x0000000117147824 */ /* 0x000fca00078e0215 */
[----:B------:R-:W-:Y:S01]  /*0ac0*/  ISETP.GE.U32.AND.EX P1, PT, R20, UR15, PT, P1 ;  /* 0x0000000f14007c0c */ /* 0x000fe2000bf26110 */
[----:B0-----:R-:W-:-:S05]  /*0ad0*/  @!P2 IMAD.IADD R22, R30, 0x1, R10 ;  /* 0x000000011e16a824 */ /* 0x001fca00078e020a */
[----:B-----5:R0:W-:Y:S01]  /*0ae0*/  @!P2 STS [R22], R37 ;  /* 0x000000251600a388 */ /* 0x0201e20000000800 */
[----:B------:R-:W-:-:S06]  /*0af0*/  IADD3 R20, P2, PT, R11, R24, RZ ;  /* 0x000000180b147210 */ /* 0x000fcc0007f5e0ff */
[----:B------:R-:W-:Y:S01]  /*0b00*/  @!P1 IADD3 R34, P3, PT, R33, R18, RZ ;  /* 0x0000001221229210 */ /* 0x000fe20007f7e0ff */
[----:B------:R-:W-:Y:S01]  /*0b10*/  IMAD.X R21, R13, 0x1, R25, P2 ;  /* 0x000000010d157824 */ /* 0x000fe200010e0619 */
[----:B------:R-:W-:-:S03]  /*0b20*/  ISETP.GE.U32.AND P2, PT, R20, UR14, PT ;  /* 0x0000000e14007c0c */ /* 0x000fc6000bf46070 */
[----:B------:R-:W-:Y:S01]  /*0b30*/  @!P1 IMAD.X R35, R9, 0x1, R8, P3 ;  /* 0x0000000109239824 */ /* 0x000fe200018e0608 */
[----:B------:R-:W-:Y:S02]  /*0b40*/  ISETP.GE.U32.AND.EX P2, PT, R21, UR15, PT, P2 ;  /* 0x0000000f15007c0c */ /* 0x000fe4000bf46120 */
[----:B------:R-:W-:Y:S02]  /*0b50*/  IADD3 R33, P3, PT, R12, R33, RZ ;  /* 0x000000210c217210 */ /* 0x000fe40007f7e0ff */
[----:B------:R2:W4:Y:S03]  /*0b60*/  @!P1 LDG.E R34, desc[UR12][R34.64] ;  /* 0x0000000c22229981 */ /* 0x000526000c1e1900 */
[----:B------:R-:W-:-:S06]  /*0b70*/  IMAD.X R9, R14, 0x1, R9, P3 ;  /* 0x000000010e097824 */ /* 0x000fcc00018e0609 */
[----:B------:R-:W-:-:S05]  /*0b80*/  @!P2 IADD3 R24, P3, PT, R16, R33, RZ ;  /* 0x000000211018a210 */ /* 0x000fca0007f7e0ff */
[----:B------:R-:W-:-:S05]  /*0b90*/  @!P2 IMAD.X R25, R17, 0x1, R9, P3 ;  /* 0x000000011119a824 */ /* 0x000fca00018e0609 */
[----:B------:R-:W5:Y:S01]  /*0ba0*/  @!P2 LDG.E R24, desc[UR12][R24.64] ;  /* 0x0000000c1818a981 */ /* 0x000f62000c1e1900 */
[----:B0-----:R-:W-:Y:S01]  /*0bb0*/  @!P2 MOV R22, 0x400 ;  /* 0x000004000016a802 */ /* 0x001fe20000000f00 */
[--C-:B------:R-:W-:Y:S01]  /*0bc0*/  @!P1 IMAD.IADD R37, R31, 0x1, R10.reuse ;  /* 0x000000011f259824 */ /* 0x100fe200078e020a */
[----:B------:R-:W0:Y:S01]  /*0bd0*/  @!P2 S2R R36, SR_CgaCtaId ;  /* 0x000000000024a919 */ /* 0x000e220000008800 */
[----:B------:R-:W-:Y:S01]  /*0be0*/  IMAD R10, R3, 0x10, R10 ;  /* 0x00000010030a7824 */ /* 0x000fe200078e020a */
[----:B0-----:R-:W-:-:S05]  /*0bf0*/  @!P2 LEA R22, R36, R22, 0x18 ;  /* 0x000000162416a211 */ /* 0x001fca00078ec0ff */
[----:B--2---:R-:W-:Y:S01]  /*0c00*/  @!P2 IMAD.IADD R35, R22, 0x1, R10 ;  /* 0x000000011623a824 */ /* 0x004fe200078e020a */
[----:B----4-:R0:W-:Y:S04]  /*0c10*/  @!P1 STS [R37], R34 ;  /* 0x0000002225009388 */ /* 0x0101e80000000800 */
[----:B-----5:R2:W-:Y:S01]  /*0c20*/  @!P2 STS [R35], R24 ;  /* 0x000000182300a388 */ /* 0x0205e20000000800 */
        /* <DEDUP_REMOVED lines=8> */
[----:B------:R-:W-:-:S05]  /*0cb0*/  @!P1 IADD3 R36, P3, PT, R33, R15, RZ ;  /* 0x0000000f21249210 */ /* 0x000fca0007f7e0ff */
[----:B0-----:R-:W-:-:S05]  /*0cc0*/  @!P1 IMAD.X R37, R9, 0x1, R26, P3 ;  /* 0x0000000109259824 */ /* 0x001fca00018e061a */
[----:B------:R-:W4:Y:S01]  /*0cd0*/  @!P1 LDG.E R36, desc[UR12][R36.64] ;  /* 0x0000000c24249981 */ /* 0x000f22000c1e1900 */
[----:B------:R-:W-:-:S05]  /*0ce0*/  @!P2 IADD3 R34, P3, PT, R33, R27, RZ ;  /* 0x0000001b2122a210 */ /* 0x000fca0007f7e0ff */
[----:B--2---:R-:W-:-:S05]  /*0cf0*/  @!P2 IMAD.X R35, R9, 0x1, R28, P3 ;  /* 0x000000010923a824 */ /* 0x004fca00018e061c */
[----:B------:R-:W2:Y:S01]  /*0d00*/  @!P2 LDG.E R37, desc[UR12][R34.64] ;  /* 0x0000000c2225a981 */ /* 0x000ea2000c1e1900 */
[----:B------:R-:W-:Y:S02]  /*0d10*/  @!P1 IMAD.IADD R22, R29, 0x1, R10 ;  /* 0x000000011d169824 */ /* 0x000fe400078e020a */
[----:B------:R-:W-:-:S03]  /*0d20*/  IMAD.WIDE.U32 R24, R3, 0x3, R20 ;  /* 0x0000000303187825 */ /* 0x000fc600078e0014 */
[----:B----4-:R0:W-:Y:S01]  /*0d30*/  @!P1 STS [R22], R36 ;  /* 0x0000002416009388 */ /* 0x0101e20000000800 */
[----:B------:R-:W-:Y:S01]  /*0d40*/  ISETP.GE.U32.AND P1, PT, R24, UR14, PT ;  /* 0x0000000e18007c0c */ /* 0x000fe2000bf26070 */
[----:B------:R-:W-:-:S05]  /*0d50*/  IMAD.IADD R24, R23, 0x1, R25 ;  /* 0x0000000117187824 */ /* 0x000fca00078e0219 */
[----:B------:R-:W-:Y:S01]  /*0d60*/  ISETP.GE.U32.AND.EX P1, PT, R24, UR15, PT, P1 ;  /* 0x0000000f18007c0c */ /* 0x000fe2000bf26110 */
[----:B0-----:R-:W-:-:S05]  /*0d70*/  @!P2 IMAD.IADD R22, R30, 0x1, R10 ;  /* 0x000000011e16a824 */ /* 0x001fca00078e020a */
[----:B--2---:R0:W-:Y:S01]  /*0d80*/  @!P2 STS [R22], R37 ;  /* 0x000000251600a388 */ /* 0x0041e20000000800 */
[----:B------:R-:W-:-:S06]  /*0d90*/  IADD3 R20, P2, PT, R11, R20, RZ ;  /* 0x000000140b147210 */ /* 0x000fcc0007f5e0ff */
[----:B------:R-:W-:Y:S01]  /*0da0*/  @!P1 IADD3 R34, P3, PT, R33, R18, RZ ;  /* 0x0000001221229210 */ /* 0x000fe20007f7e0ff */
[----:B------:R-:W-:Y:S01]  /*0db0*/  IMAD.X R21, R13, 0x1, R21, P2 ;  /* 0x000000010d157824 */ /* 0x000fe200010e0615 */
[----:B------:R-:W-:-:S03]  /*0dc0*/  ISETP.GE.U32.AND P2, PT, R20, UR14, PT ;  /* 0x0000000e14007c0c */ /* 0x000fc6000bf46070 */
[----:B------:R-:W-:Y:S01]  /*0dd0*/  @!P1 IMAD.X R35, R9, 0x1, R8, P3 ;  /* 0x0000000109239824 */ /* 0x000fe200018e0608 */
[----:B------:R-:W-:Y:S02]  /*0de0*/  ISETP.GE.U32.AND.EX P2, PT, R21, UR15, PT, P2 ;  /* 0x0000000f15007c0c */ /* 0x000fe4000bf46120 */
[----:B------:R-:W-:-:S03]  /*0df0*/  IADD3 R33, P3, PT, R12, R33, RZ ;  /* 0x000000210c217210 */ /* 0x000fc60007f7e0ff */
[----:B------:R2:W4:Y:S02]  /*0e00*/  @!P1 LDG.E R35, desc[UR12][R34.64] ;  /* 0x0000000c22239981 */ /* 0x000524000c1e1900 */
[----:B------:R-:W-:-:S06]  /*0e10*/  IMAD.X R9, R14, 0x1, R9, P3 ;  /* 0x000000010e097824 */ /* 0x000fcc00018e0609 */
[----:B------:R-:W-:-:S05]  /*0e20*/  @!P2 IADD3 R24, P3, PT, R16, R33, RZ ;  /* 0x000000211018a210 */ /* 0x000fca0007f7e0ff */
[----:B------:R-:W-:-:S05]  /*0e30*/  @!P2 IMAD.X R25, R17, 0x1, R9, P3 ;  /* 0x000000011119a824 */ /* 0x000fca00018e0609 */
[----:B------:R-:W5:Y:S01]  /*0e40*/  @!P2 LDG.E R24, desc[UR12][R24.64] ;  /* 0x0000000c1818a981 */ /* 0x000f62000c1e1900 */
[----:B------:R-:W-:Y:S01]  /*0e50*/  @!P2 MOV R36, 0x400 ;  /* 0x000004000024a802 */ /* 0x000fe20000000f00 */
[--C-:B--2---:R-:W-:Y:S01]  /*0e60*/  IMAD R34, R3, 0x10, R10.reuse ;  /* 0x0000001003227824 */ /* 0x104fe200078e020a */
[----:B0-----:R-:W0:Y:S01]  /*0e70*/  @!P2 S2R R37, SR_CgaCtaId ;  /* 0x000000000025a919 */ /* 0x001e220000008800 */
[----:B------:R-:W-:Y:S01]  /*0e80*/  @!P1 IMAD.IADD R22, R31, 0x1, R10 ;  /* 0x000000011f169824 */ /* 0x000fe200078e020a */
[----:B0-----:R-:W-:-:S05]  /*0e90*/  @!P2 LEA R37, R37, R36, 0x18 ;  /* 0x000000242525a211 */ /* 0x001fca00078ec0ff */
[----:B------:R-:W-:Y:S01]  /*0ea0*/  @!P2 IMAD.IADD R10, R37, 0x1, R34 ;  /* 0x00000001250aa824 */ /* 0x000fe200078e0222 */
[----:B----4-:R0:W-:Y:S04]  /*0eb0*/  @!P1 STS [R22], R35 ;  /* 0x0000002316009388 */ /* 0x0101e80000000800 */
[----:B-----5:R2:W-:Y:S01]  /*0ec0*/  @!P2 STS [R10], R24 ;  /* 0x000000180a00a388 */ /* 0x0205e20000000800 */
[----:B------:R-:W-:-:S04]  /*0ed0*/  IADD3 R36, P2, PT, R3, R20, RZ ;  /* 0x0000001403247210 */ /* 0x000fc80007f5e0ff */
[----:B------:R-:W-:Y:S01]  /*0ee0*/  ISETP.GE.U32.AND P1, PT, R36, UR14, PT ;  /* 0x0000000e24007c0c */ /* 0x000fe2000bf26070 */
[----:B------:R-:W-:-:S05]  /*0ef0*/  IMAD.X R25, RZ, RZ, R21, P2 ;  /* 0x000000ffff197224 */ /* 0x000fca00010e0615 */
[----:B------:R-:W-:Y:S02]  /*0f00*/  ISETP.GE.U32.AND.EX P1, PT, R25, UR15, PT, P1 ;  /* 0x0000000f19007c0c */ /* 0x000fe4000bf26110 */
[----:B------:R-:W-:-:S04]  /*0f10*/  LEA R25, P3, R3, R20, 0x1 ;  /* 0x0000001403197211 */ /* 0x000fc800078608ff */
[----:B0-----:R-:W-:Y:S02]  /*0f20*/  LEA.HI.X R22, R3, R21, RZ, 0x1, P3 ;  /* 0x0000001503167211 */ /* 0x001fe400018f0cff */
[----:B------:R-:W-:-:S04]  /*0f30*/  ISETP.GE.U32.AND P2, PT, R25, UR14, PT ;  /* 0x0000000e19007c0c */ /* 0x000fc8000bf46070 */
[----:B------:R-:W-:Y:S02]  /*0f40*/  ISETP.GE.U32.AND.EX P2, PT, R22, UR15, PT, P2 ;  /* 0x0000000f16007c0c */ /* 0x000fe4000bf46120 */
[----:B------:R-:W-:-:S05]  /*0f50*/  @!P1 IADD3 R36, P3, PT, R33, R15, RZ ;  /* 0x0000000f21249210 */ /* 0x000fca0007f7e0ff */
[----:B------:R-:W-:-:S05]  /*0f60*/  @!P1 IMAD.X R37, R9, 0x1, R26, P3 ;  /* 0x0000000109259824 */ /* 0x000fca00018e061a */
[----:B--2---:R-:W2:Y:S01]  /*0f70*/  @!P1 LDG.E R10, desc[UR12][R36.64] ;  /* 0x0000000c240a9981 */ /* 0x004ea2000c1e1900 */
[----:B------:R-:W-:-:S05]  /*0f80*/  @!P2 IADD3 R24, P3, PT, R33, R27, RZ ;  /* 0x0000001b2118a210 */ /* 0x000fca0007f7e0ff */
[----:B------:R-:W-:-:S05]  /*0f90*/  @!P2 IMAD.X R25, R9, 0x1, R28, P3 ;  /* 0x000000010919a824 */ /* 0x000fca00018e061c */
[----:B------:R0:W4:Y:S01]  /*0fa0*/  @!P2 LDG.E R22, desc[UR12][R24.64] ;  /* 0x0000000c1816a981 */ /* 0x000122000c1e1900 */
[----:B------:R-:W-:Y:S02]  /*0fb0*/  @!P1 IMAD.IADD R35, R29, 0x1, R34 ;  /* 0x000000011d239824 */ /* 0x000fe400078e0222 */
[----:B0-----:R-:W-:-:S03]  /*0fc0*/  IMAD.WIDE.U32 R24, R3, 0x3, R20 ;  /* 0x0000000303187825 */ /* 0x001fc600078e0014 */
[----:B--2---:R0:W-:Y:S01]  /*0fd0*/  @!P1 STS [R35], R10 ;  /* 0x0000000a23009388 */ /* 0x0041e20000000800 */
[----:B------:R-:W-:Y:S01]  /*0fe0*/  ISETP.GE.U32.AND P1, PT, R24, UR14, PT ;  /* 0x0000000e18007c0c */ /* 0x000fe2000bf26070 */
[----:B------:R-:W-:-:S05]  /*0ff0*/  IMAD.IADD R24, R23, 0x1, R25 ;  /* 0x0000000117187824 */ /* 0x000fca00078e0219 */
[----:B------:R-:W-:Y:S01]  /*1000*/  ISETP.GE.U32.AND.EX P1, PT, R24, UR15, PT, P1 ;  /* 0x0000000f18007c0c */ /* 0x000fe2000bf26110 */
[----:B0-----:R-:W-:-:S05]  /*1010*/  @!P2 IMAD.IADD R35, R30, 0x1, R34 ;  /* 0x000000011e23a824 */ /* 0x001fca00078e0222 */
[----:B----4-:R0:W-:Y:S07]  /*1020*/  @!P2 STS [R35], R22 ;  /* 0x000000162300a388 */ /* 0x0101ee0000000800 */
[----:B------:R-:W-:-:S05]  /*1030*/  @!P1 IADD3 R36, P2, PT, R33, R18, RZ ;  /* 0x0000001221249210 */ /* 0x000fca0007f5e0ff */
[----:B------:R-:W-:-:S05]  /*1040*/  @!P1 IMAD.X R37, R9, 0x1, R8, P2 ;  /* 0x0000000109259824 */ /* 0x000fca00010e0608 */
[----:B------:R-:W2:Y:S01]  /*1050*/  @!P1 LDG.E R36, desc[UR12][R36.64] ;  /* 0x0000000c24249981 */ /* 0x000ea2000c1e1900 */
[--C-:B------:R-:W-:Y:S01]  /*1060*/  @!P1 IMAD.IADD R25, R31, 0x1, R34.reuse ;  /* 0x000000011f199824 */ /* 0x100fe200078e0222 */
[----:B------:R-:W-:Y:S01]  /*1070*/  IADD3 R24, P2, PT, R11, R20, RZ ;  /* 0x000000140b187210 */ /* 0x000fe20007f5e0ff */
[----:B------:R-:W-:Y:S01]  /*1080*/  IMAD R34, R3, 0x10, R34 ;  /* 0x0000001003227824 */ /* 0x000fe200078e0222 */
[----:B------:R-:W-:-:S03]  /*1090*/  IADD3 R33, P3, PT, R12, R33, RZ ;  /* 0x000000210c217210 */ /* 0x000fc60007f7e0ff */
[----:B------:R-:W-:Y:S02]  /*10a0*/  IMAD.X R10, R13, 0x1, R21, P2 ;  /* 0x000000010d0a7824 */ /* 0x000fe400010e0615 */
[----:B------:R-:W-:Y:S01]  /*10b0*/  IMAD.X R9, R14, 0x1, R9, P3 ;  /* 0x000000010e097824 */ /* 0x000fe200018e0609 */
[----:B--2---:R0:W-:Y:S01]  /*10c0*/  @!P1 STS [R25], R36 ;  /* 0x0000002419009388 */ /* 0x0041e20000000800 */
[----:B------:R-:W-:-:S04]  /*10d0*/  IADD3 R32, P1, PT, R32, -0x10, RZ ;  /* 0xfffffff020207810 */ /* 0x000fc80007f3e0ff */
[----:B------:R-:W-:Y:S02]  /*10e0*/  IADD3.X R7, PT, PT, R7, -0x1, RZ, P1, !PT ;  /* 0xffffffff07077810 */ /* 0x000fe40000ffe4ff */
[----:B------:R-:W-:-:S04]  /*10f0*/  ISETP.GT.U32.AND P1, PT, R32, 0xc, PT ;  /* 0x0000000c2000780c */ /* 0x000fc80003f24070 */
[----:B------:R-:W-:-:S13]  /*1100*/  ISETP.GT.AND.EX P1, PT, R7, RZ, PT, P1 ;  /* 0x000000ff0700720c */ /* 0x000fda0003f24310 */
[----:B0-----:R-:W-:Y:S05]  /*1110*/  @P1 BRA `(.L_x_10) ;  /* 0xfffffff400401947 */ /* 0x001fea000383ffff */
.L_x_9:
[----:B-123--:R-:W-:Y:S05]  /*1120*/  BSYNC.RECONVERGENT B3 ;  /* 0x0000000000037941 */ /* 0x00efea0003800200 */
.L_x_8:
[----:B------:R-:W-:Y:S01]  /*1130*/  ISETP.GT.U32.AND P1, PT, R32, 0x4, PT ;  /* 0x000000042000780c */ /* 0x000fe20003f24070 */
[----:B------:R-:W-:Y:S03]  /*1140*/  BSSY.RECONVERGENT B3, `(.L_x_11) ;  /* 0x000005e000037945 */ /* 0x000fe60003800200 */
[----:B------:R-:W-:-:S13]  /*1150*/  ISETP.GT.AND.EX P1, PT, R7, RZ, PT, P1 ;  /* 0x000000ff0700720c */ /* 0x000fda0003f24310 */
[----:B------:R-:W-:Y:S05]  /*1160*/  @!P1 BRA `(.L_x_12) ;  /* 0x00000004006c9947 */ /* 0x000fea0003800000 */
[----:B------:R-:W0:Y:S02]  /*1170*/  LDCU.64 UR4, c[0x0][0x3a0] ;  /* 0x00007400ff0477ac */ /* 0x000e240008000a00 */
[----:B0-----:R-:W-:-:S04]  /*1180*/  ISETP.GE.U32.AND P0, PT, R24, UR4, PT ;  /* 0x0000000418007c0c */ /* 0x001fc8000bf06070 */
[----:B------:R-:W-:-:S13]  /*1190*/  ISETP.GE.U32.AND.EX P0, PT, R10, UR5, PT, P0 ;  /* 0x000000050a007c0c */ /* 0x000fda000bf06100 */
[----:B------:R-:W-:-:S05]  /*11a0*/  @!P0 IADD3 R20, P1, PT, R16, R33, RZ ;  /* 0x0000002110148210 */ /* 0x000fca0007f3e0ff */
[----:B------:R-:W-:-:S05]  /*11b0*/  @!P0 IMAD.X R21, R17, 0x1, R9, P1 ;  /* 0x0000000111158824 */ /* 0x000fca00008e0609 */
[----:B------:R-:W2:Y:S01]  /*11c0*/  @!P0 LDG.E R22, desc[UR12][R20.64] ;  /* 0x0000000c14168981 */ /* 0x000ea2000c1e1900 */
[----:B------:R-:W-:Y:S02]  /*11d0*/  @!P0 MOV R25, 0x400 ;  /* 0x0000040000198802 */ /* 0x000fe40000000f00 */
[----:B------:R-:W-:Y:S01]  /*11e0*/  IADD3 R35, P1, PT, R3, R24, RZ ;  /* 0x0000001803237210 */ /* 0x000fe20007f3e0ff */
[----:B------:R-:W0:Y:S02]  /*11f0*/  @!P0 S2R R36, SR_CgaCtaId ;  /* 0x0000000000248919 */ /* 0x000e240000008800 */
[----:B0-----:R-:W-:-:S05]  /*1200*/  @!P0 LEA R25, R36, R25, 0x18 ;  /* 0x0000001924198211 */ /* 0x001fca00078ec0ff */
[----:B------:R-:W-:-:S05]  /*1210*/  @!P0 IMAD.IADD R25, R25, 0x1, R34 ;  /* 0x0000000119198824 */ /* 0x000fca00078e0222 */
[----:B--2---:R0:W-:Y:S01]  /*1220*/  @!P0 STS [R25], R22 ;  /* 0x0000001619008388 */ /* 0x0041e20000000800 */
        /* <DEDUP_REMOVED lines=8> */
[----:B------:R-:W-:-:S05]  /*12b0*/  @!P0 IMAD.X R21, R9, 0x1, R26, P2 ;  /* 0x0000000109158824 */ /* 0x000fca00010e061a */
[----:B0-----:R-:W2:Y:S01]  /*12c0*/  @!P0 LDG.E R22, desc[UR12][R20.64] ;  /* 0x0000000c14168981 */ /* 0x001ea2000c1e1900 */
[----:B------:R-:W-:-:S05]  /*12d0*/  @!P1 IADD3 R36, P2, PT, R33, R27, RZ ;  /* 0x0000001b21249210 */ /* 0x000fca0007f5e0ff */
[----:B------:R-:W-:-:S05]  /*12e0*/  @!P1 IMAD.X R37, R9, 0x1, R28, P2 ;  /* 0x0000000109259824 */ /* 0x000fca00010e061c */
[----:B------:R-:W3:Y:S01]  /*12f0*/  @!P1 LDG.E R36, desc[UR12][R36.64] ;  /* 0x0000000c24249981 */ /* 0x000ee2000c1e1900 */
[--C-:B------:R-:W-:Y:S02]  /*1300*/  @!P0 IMAD.IADD R25, R29, 0x1, R34.reuse ;  /* 0x000000011d198824 */ /* 0x100fe400078e0222 */
[----:B------:R-:W-:-:S03]  /*1310*/  @!P1 IMAD.IADD R35, R30, 0x1, R34 ;  /* 0x000000011e239824 */ /* 0x000fc600078e0222 */
[----:B--2---:R0:W-:Y:S02]  /*1320*/  @!P0 STS [R25], R22 ;  /* 0x0000001619008388 */ /* 0x0041e40000000800 */
[----:B0-----:R-:W-:Y:S02]  /*1330*/  IMAD.MOV.U32 R25, RZ, RZ, R10 ;  /* 0x000000ffff197224 */ /* 0x001fe400078e000a */
[----:B---3--:R0:W-:Y:S01]  /*1340*/  @!P1 STS [R35], R36 ;  /* 0x0000002423009388 */ /* 0x0081e20000000800 */
[----:B------:R-:W-:-:S03]  /*1350*/  IMAD.WIDE.U32 R20, R3, 0x3, R24 ;  /* 0x0000000303147825 */ /* 0x000fc600078e0018 */
[----:B------:R-:W-:Y:S01]  /*1360*/  ISETP.GE.U32.AND P0, PT, R20, UR4, PT ;  /* 0x0000000414007c0c */ /* 0x000fe2000bf06070 */
[----:B------:R-:W-:-:S05]  /*1370*/  IMAD.IADD R20, R23, 0x1, R21 ;  /* 0x0000000117147824 */ /* 0x000fca00078e0215 */
[----:B------:R-:W-:-:S13]  /*1380*/  ISETP.GE.U32.AND.EX P0, PT, R20, UR5, PT, P0 ;  /* 0x0000000514007c0c */ /* 0x000fda000bf06100 */
[----:B------:R-:W-:-:S05]  /*1390*/  @!P0 IADD3 R20, P1, PT, R33, R18, RZ ;  /* 0x0000001221148210 */ /* 0x000fca0007f3e0ff */
[----:B------:R-:W-:-:S05]  /*13a0*/  @!P0 IMAD.X R21, R9, 0x1, R8, P1 ;  /* 0x0000000109158824 */ /* 0x000fca00008e0608 */
[----:B------:R-:W2:Y:S01]  /*13b0*/  @!P0 LDG.E R37, desc[UR12][R20.64] ;  /* 0x0000000c14258981 */ /* 0x000ea2000c1e1900 */
[----:B------:R-:W-:Y:S01]  /*13c0*/  IADD3 R24, P1, PT, R11, R24, RZ ;  /* 0x000000180b187210 */ /* 0x000fe20007f3e0ff */
[----:B0-----:R-:W-:-:S04]  /*13d0*/  @!P0 IMAD.IADD R36, R31, 0x1, R34 ;  /* 0x000000011f248824 */ /* 0x001fc800078e0222 */
[----:B------:R-:W-:Y:S01]  /*13e0*/  IMAD.X R25, R13, 0x1, R10, P1 ;  /* 0x000000010d197824 */ /* 0x000fe200008e060a */
[----:B------:R-:W-:-:S04]  /*13f0*/  ISETP.GE.U32.AND P1, PT, R24, UR4, PT ;  /* 0x0000000418007c0c */ /* 0x000fc8000bf26070 */
[----:B------:R-:W-:-:S13]  /*1400*/  ISETP.GE.U32.AND.EX P1, PT, R25, UR5, PT, P1 ;  /* 0x0000000519007c0c */ /* 0x000fda000bf26110 */
[----:B------:R-:W0:Y:S01]  /*1410*/  @!P1 S2R R10, SR_CgaCtaId ;  /* 0x00000000000a9919 */ /* 0x000e220000008800 */
[----:B------:R-:W-:Y:S01]  /*1420*/  IADD3 R35, P2, PT, R3, R24, RZ ;  /* 0x0000001803237210 */ /* 0x000fe20007f5e0ff */
[----:B--2---:R1:W-:Y:S01]  /*1430*/  @!P0 STS [R36], R37 ;  /* 0x0000002524008388 */ /* 0x0043e20000000800 */
[----:B------:R-:W-:-:S05]  /*1440*/  IADD3 R33, P0, PT, R12, R33, RZ ;  /* 0x000000210c217210 */ /* 0x000fca0007f1e0ff */
[----:B------:R-:W-:Y:S01]  /*1450*/  IMAD.X R9, R14, 0x1, R9, P0 ;  /* 0x000000010e097824 */ /* 0x000fe200000e0609 */
[----:B------:R-:W-:-:S05]  /*1460*/  @!P1 IADD3 R20, P0, PT, R16, R33, RZ ;  /* 0x0000002110149210 */ /* 0x000fca0007f1e0ff */
[----:B------:R-:W-:Y:S01]  /*1470*/  @!P1 IMAD.X R21, R17, 0x1, R9, P0 ;  /* 0x0000000111159824 */ /* 0x000fe200000e0609 */
[----:B------:R-:W-:Y:S02]  /*1480*/  ISETP.GE.U32.AND P0, PT, R35, UR4, PT ;  /* 0x0000000423007c0c */ /* 0x000fe4000bf06070 */
[----:B------:R-:W-:Y:S02]  /*1490*/  @!P1 MOV R35, 0x400 ;  /* 0x0000040000239802 */ /* 0x000fe40000000f00 */
[----:B------:R2:W3:Y:S02]  /*14a0*/  @!P1 LDG.E R22, desc[UR12][R20.64] ;  /* 0x0000000c14169981 */ /* 0x0004e4000c1e1900 */
[----:B0-----:R-:W-:Y:S01]  /*14b0*/  @!P1 LEA R35, R10, R35, 0x18 ;  /* 0x000000230a239211 */ /* 0x001fe200078ec0ff */
[----:B------:R-:W-:-:S05]  /*14c0*/  IMAD.X R10, RZ, RZ, R25, P2 ;  /* 0x000000ffff0a7224 */ /* 0x000fca00010e0619 */
[----:B------:R-:W-:-:S13]  /*14d0*/  ISETP.GE.U32.AND.EX P0, PT, R10, UR5, PT, P0 ;  /* 0x000000050a007c0c */ /* 0x000fda000bf06100 */
[----:B-1----:R-:W-:-:S05]  /*14e0*/  @!P0 IADD3 R36, P2, PT, R33, R15, RZ ;  /* 0x0000000f21248210 */ /* 0x002fca0007f5e0ff */
[----:B------:R-:W-:-:S05]  /*14f0*/  @!P0 IMAD.X R37, R9, 0x1, R26, P2 ;  /* 0x0000000109258824 */ /* 0x000fca00010e061a */
[----:B------:R0:W4:Y:S01]  /*1500*/  @!P0 LDG.E R36, desc[UR12][R36.64] ;  /* 0x0000000c24248981 */ /* 0x000122000c1e1900 */
[C---:B------:R-:W-:Y:S01]  /*1510*/  IMAD R34, R3.reuse, 0x10, R34 ;  /* 0x0000001003227824 */ /* 0x040fe200078e0222 */
[C---:B------:R-:W-:Y:S01]  /*1520*/  LEA R10, P3, R3.reuse, R24, 0x1 ;  /* 0x00000018030a7211 */ /* 0x040fe200078608ff */
[----:B--2---:R-:W-:-:S04]  /*1530*/  IMAD.WIDE.U32 R20, R3, 0x3, R24 ;  /* 0x0000000303147825 */ /* 0x004fc800078e0018 */
[--C-:B------:R-:W-:Y:S01]  /*1540*/  @!P1 IMAD.IADD R35, R35, 0x1, R34.reuse ;  /* 0x0000000123239824 */ /* 0x100fe200078e0222 */
[----:B------:R-:W-:Y:S01]  /*1550*/  ISETP.GE.U32.AND P2, PT, R20, UR4, PT ;  /* 0x0000000414007c0c */ /* 0x000fe2000bf46070 */
[----:B------:R-:W-:Y:S02]  /*1560*/  IMAD.IADD R23, R23, 0x1, R21 ;  /* 0x0000000117177824 */ /* 0x000fe400078e0215 */
[----:B0-----:R-:W-:-:S03]  /*1570*/  @!P0 IMAD.IADD R37, R29, 0x1, R34 ;  /* 0x000000011d258824 */ /* 0x001fc600078e0222 */
[----:B------:R-:W-:Y:S01]  /*1580*/  ISETP.GE.U32.AND.EX P2, PT, R23, UR5, PT, P2 ;  /* 0x0000000517007c0c */ /* 0x000fe2000bf46120 */
[----:B---3--:R0:W-:Y:S01]  /*1590*/  @!P1 STS [R35], R22 ;  /* 0x0000001623009388 */ /* 0x0081e20000000800 */
[----:B------:R-:W-:Y:S02]  /*15a0*/  ISETP.GE.U32.AND P1, PT, R10, UR4, PT ;  /* 0x000000040a007c0c */ /* 0x000fe4000bf26070 */
[----:B------:R-:W-:-:S09]  /*15b0*/  LEA.HI.X R10, R3, R25, RZ, 0x1, P3 ;  /* 0x00000019030a7211 */ /* 0x000fd200018f0cff */
[----:B------:R-:W-:Y:S02]  /*15c0*/  @!P2 IADD3 R20, P3, PT, R33, R18, RZ ;  /* 0x000000122114a210 */ /* 0x000fe40007f7e0ff */
[----:B------:R-:W-:-:S03]  /*15d0*/  ISETP.GE.U32.AND.EX P1, PT, R10, UR5, PT, P1 ;  /* 0x000000050a007c0c */ /* 0x000fc6000bf26110 */
[----:B------:R-:W-:-:S05]  /*15e0*/  @!P2 IMAD.X R21, R9, 0x1, R8, P3 ;  /* 0x000000010915a824 */ /* 0x000fca00018e0608 */
[----:B------:R1:W2:Y:S04]  /*15f0*/  @!P2 LDG.E R20, desc[UR12][R20.64] ;  /* 0x0000000c1414a981 */ /* 0x0002a8000c1e1900 */
[----:B----4-:R3:W-:Y:S01]  /*1600*/  @!P0 STS [R37], R36 ;  /* 0x0000002425008388 */ /* 0x0107e20000000800 */
[----:B0-----:R-:W-:-:S05]  /*1610*/  @!P1 IADD3 R22, P0, PT, R33, R27, RZ ;  /* 0x0000001b21169210 */ /* 0x001fca0007f1e0ff */
[----:B------:R-:W-:-:S05]  /*1620*/  @!P1 IMAD.X R23, R9, 0x1, R28, P0 ;  /* 0x0000000109179824 */ /* 0x000fca00000e061c */
[----:B------:R-:W4:Y:S01]  /*1630*/  @!P1 LDG.E R22, desc[UR12][R22.64] ;  /* 0x0000000c16169981 */ /* 0x000f22000c1e1900 */
[--C-:B------:R-:W-:Y:S02]  /*1640*/  @!P1 IMAD.IADD R35, R30, 0x1, R34.reuse ;  /* 0x000000011e239824 */ /* 0x100fe400078e0222 */
[--C-:B-1----:R-:W-:Y:S01]  /*1650*/  @!P2 IMAD.IADD R21, R31, 0x1, R34.reuse ;  /* 0x000000011f15a824 */ /* 0x102fe200078e0222 */
[----:B------:R-:W-:Y:S01]  /*1660*/  IADD3 R33, P3, PT, R12, R33, RZ ;  /* 0x000000210c217210 */ /* 0x000fe20007f7e0ff */
[----:B------:R-:W-:Y:S01]  /*1670*/  IMAD R34, R3, 0x10, R34 ;  /* 0x0000001003227824 */ /* 0x000fe200078e0222 */
[----:B------:R-:W-:-:S03]  /*1680*/  PLOP3.LUT P0, PT, PT, PT, PT, 0x8, 0x80 ;  /* 0x000000000080781c */ /* 0x000fc60003f0e170 */
[----:B------:R-:W-:Y:S01]  /*1690*/  IMAD.X R9, R14, 0x1, R9, P3 ;  /* 0x000000010e097824 */ /* 0x000fe200018e0609 */
[----:B----4-:R3:W-:Y:S01]  /*16a0*/  @!P1 STS [R35], R22 ;  /* 0x0000001623009388 */ /* 0x0107e20000000800 */
[----:B------:R-:W-:-:S03]  /*16b0*/  IADD3 R32, P1, PT, R32, -0x4, RZ ;  /* 0xfffffffc20207810 */ /* 0x000fc60007f3e0ff */
[----:B--2---:R3:W-:Y:S01]  /*16c0*/  @!P2 STS [R21], R20 ;  /* 0x000000141500a388 */ /* 0x0047e20000000800 */
[----:B------:R-:W-:Y:S02]  /*16d0*/  IADD3.X R7, PT, PT, R7, -0x1, RZ, P1, !PT ;  /* 0xffffffff07077810 */ /* 0x000fe40000ffe4ff */
[----:B------:R-:W-:Y:S02]  /*16e0*/  IADD3 R24, P2, PT, R11, R24, RZ ;  /* 0x000000180b187210 */ /* 0x000fe40007f5e0ff */
[----:B------:R-:W-:-:S03]  /*16f0*/  IADD3 R32, P1, PT, R32, -0x4, RZ ;  /* 0xfffffffc20207810 */ /* 0x000fc60007f3e0ff */
[----:B------:R-:W-:Y:S01]  /*1700*/  IMAD.X R10, R13, 0x1, R25, P2 ;  /* 0x000000010d0a7824 */ /* 0x000fe200010e0619 */
[----:B------:R-:W-:-:S09]  /*1710*/  IADD3.X R7, PT, PT, R7, -0x1, RZ, P1, !PT ;  /* 0xffffffff07077810 */ /* 0x000fd20000ffe4ff */
.L_x_12:
[----:B------:R-:W-:Y:S05]  /*1720*/  BSYNC.RECONVERGENT B3 ;  /* 0x0000000000037941 */ /* 0x000fea0003800200 */
.L_x_11:
[----:B------:R-:W-:-:S04]  /*1730*/  ISETP.NE.U32.AND P1, PT, R32, RZ, PT ;  /* 0x000000ff2000720c */ /* 0x000fc80003f25070 */
[----:B------:R-:W-:-:S13]  /*1740*/  ISETP.NE.OR.EX P0, PT, R7, RZ, P0, P1 ;  /* 0x000000ff0700720c */ /* 0x000fda0000705710 */
[----:B------:R-:W-:Y:S05]  /*1750*/  @!P0 BREAK.RELIABLE B0 ;  /* 0x0000000000008942 */ /* 0x000fea0003800100 */
[----:B------:R-:W-:Y:S05]  /*1760*/  @!P0 BRA `(.L_x_5) ;  /* 0x0000000000c88947 */ /* 0x000fea0003800000 */
.L_x_7:
[----:B-123--:R-:W-:Y:S05]  /*1770*/  BSYNC.RELIABLE B0 ;  /* 0x0000000000007941 */ /* 0x00efea0003800100 */
.L_x_6:
[----:B------:R-:W-:Y:S02]  /*1780*/  ISETP.GE.U32.AND P1, PT, R24, UR16, PT ;  /* 0x0000001018007c0c */ /* 0x000fe4000bf26070 */
[----:B----4-:R-:W-:Y:S02]  /*1790*/  IADD3 R22, P2, PT, R3, R24, RZ ;  /* 0x0000001803167210 */ /* 0x010fe40007f5e0ff */
[----:B------:R-:W-:-:S13]  /*17a0*/  ISETP.GE.U32.AND.EX P1, PT, R10, UR17, PT, P1 ;  /* 0x000000110a007c0c */ /* 0x000fda000bf26110 */
[----:B------:R-:W-:-:S05]  /*17b0*/  @!P1 IADD3 R20, P0, PT, R16, R33, RZ ;  /* 0x0000002110149210 */ /* 0x000fca0007f1e0ff */
[----:B------:R-:W-:Y:S01]  /*17c0*/  @!P1 IMAD.X R21, R17, 0x1, R9, P0 ;  /* 0x0000000111159824 */ /* 0x000fe200000e0609 */
[----:B------:R-:W-:-:S04]  /*17d0*/  ISETP.GE.U32.AND P0, PT, R22, UR16, PT ;  /* 0x0000001016007c0c */ /* 0x000fc8000bf06070 */
[----:B------:R-:W2:Y:S01]  /*17e0*/  @!P1 LDG.E R25, desc[UR12][R20.64] ;  /* 0x0000000c14199981 */ /* 0x000ea2000c1e1900 */
[----:B------:R-:W-:-:S05]  /*17f0*/  IMAD.X R22, RZ, RZ, R10, P2 ;  /* 0x000000ffff167224 */ /* 0x000fca00010e060a */
[----:B------:R-:W-:-:S13]  /*1800*/  ISETP.GE.U32.AND.EX P0, PT, R22, UR17, PT, P0 ;  /* 0x0000001116007c0c */ /* 0x000fda000bf06100 */
[----:B------:R-:W-:-:S05]  /*1810*/  @!P0 IADD3 R22, P2, PT, R33, R15, RZ ;  /* 0x0000000f21168210 */ /* 0x000fca0007f5e0ff */
[----:B------:R-:W-:-:S05]  /*1820*/  @!P0 IMAD.X R23, R9, 0x1, R26, P2 ;  /* 0x0000000109178824 */ /* 0x000fca00010e061a */
[----:B------:R-:W3:Y:S01]  /*1830*/  @!P0 LDG.E R35, desc[UR12][R22.64] ;  /* 0x0000000c16238981 */ /* 0x000ee2000c1e1900 */
[----:B------:R-:W-:Y:S01]  /*1840*/  @!P1 MOV R36, 0x400 ;  /* 0x0000040000249802 */ /* 0x000fe20000000f00 */
[----:B------:R-:W-:Y:S01]  /*1850*/  UMOV UR4, URZ ;  /* 0x000000ff00047c82 */ /* 0x000fe20008000000 */
[----:B------:R-:W0:Y:S02]  /*1860*/  @!P1 S2R R37, SR_CgaCtaId ;  /* 0x0000000000259919 */ /* 0x000e240000008800 */
[----:B0-----:R-:W-:-:S05]  /*1870*/  @!P1 LEA R37, R37, R36, 0x18 ;  /* 0x0000002425259211 */ /* 0x001fca00078ec0ff */
[----:B------:R-:W-:-:S05]  /*1880*/  @!P1 IMAD.IADD R36, R37, 0x1, R34 ;  /* 0x0000000125249824 */ /* 0x000fca00078e0222 */
[----:B--2---:R0:W-:Y:S02]  /*1890*/  @!P1 STS [R36], R25 ;  /* 0x0000001924009388 */ /* 0x0041e40000000800 */
[----:B0-----:R-:W-:Y:S02]  /*18a0*/  IMAD.MOV.U32 R25, RZ, RZ, R10 ;  /* 0x000000ffff197224 */ /* 0x001fe400078e000a */
[----:B------:R-:W-:Y:S02]  /*18b0*/  @!P0 IMAD.IADD R36, R29, 0x1, R34 ;  /* 0x000000011d248824 */ /* 0x000fe400078e0222 */
[----:B------:R-:W-:-:S03]  /*18c0*/  IMAD.WIDE.U32 R20, R3, 0x3, R24 ;  /* 0x0000000303147825 */ /* 0x000fc600078e0018 */
[----:B------:R-:W-:Y:S01]  /*18d0*/  ISETP.GE.U32.AND P2, PT, R20, UR16, PT ;  /* 0x0000001014007c0c */ /* 0x000fe2000bf46070 */
[----:B------:R-:W-:Y:S01]  /*18e0*/  VIADD R20, R21, UR4 ;  /* 0x0000000415147c36 */ /* 0x000fe20008000000 */
[----:B------:R-:W-:-:S04]  /*18f0*/  LEA R21, P3, R3, R24, 0x1 ;  /* 0x0000001803157211 */ /* 0x000fc800078608ff */
[----:B------:R-:W-:Y:S02]  /*1900*/  ISETP.GE.U32.AND P1, PT, R21, UR16, PT ;  /* 0x0000001015007c0c */ /* 0x000fe4000bf26070 */
[----:B------:R-:W-:Y:S02]  /*1910*/  LEA.HI.X R21, R3, R10, RZ, 0x1, P3 ;  /* 0x0000000a03157211 */ /* 0x000fe400018f0cff */
[----:B------:R-:W-:Y:S01]  /*1920*/  ISETP.GE.U32.AND.EX P2, PT, R20, UR17, PT, P2 ;  /* 0x0000001114007c0c */ /* 0x000fe2000bf46120 */
[----:B---3--:R4:W-:Y:S01]  /*1930*/  @!P0 STS [R36], R35 ;  /* 0x0000002324008388 */ /* 0x0089e20000000800 */
[----:B------:R-:W-:-:S11]  /*1940*/  ISETP.GE.U32.AND.EX P1, PT, R21, UR17, PT, P1 ;  /* 0x0000001115007c0c */ /* 0x000fd6000bf26110 */
[C---:B------:R-:W-:Y:S02]  /*1950*/  @!P2 IADD3 R22, P3, PT, R33.reuse, R18, RZ ;  /* 0x000000122116a210 */ /* 0x040fe40007f7e0ff */
[----:B------:R-:W-:-:S03]  /*1960*/  @!P1 IADD3 R20, P0, PT, R33, R27, RZ ;  /* 0x0000001b21149210 */ /* 0x000fc60007f1e0ff */
[C---:B------:R-:W-:Y:S02]  /*1970*/  @!P2 IMAD.X R23, R9.reuse, 0x1, R8, P3 ;  /* 0x000000010917a824 */ /* 0x040fe400018e0608 */
[----:B------:R-:W-:-:S03]  /*1980*/  @!P1 IMAD.X R21, R9, 0x1, R28, P0 ;  /* 0x0000000109159824 */ /* 0x000fc600000e061c */
[----:B------:R-:W2:Y:S04]  /*1990*/  @!P2 LDG.E R22, desc[UR12][R22.64] ;  /* 0x0000000c1616a981 */ /* 0x000ea8000c1e1900 */
[----:B------:R-:W3:Y:S01]  /*19a0*/  @!P1 LDG.E R20, desc[UR12][R20.64] ;  /* 0x0000000c14149981 */ /* 0x000ee2000c1e1900 */
[----:B------:R-:W-:-:S04]  /*19b0*/  IADD3 R32, P0, PT, R32, -0x4, RZ ;  /* 0xfffffffc20207810 */ /* 0x000fc80007f1e0ff */
[----:B------:R-:W-:Y:S02]  /*19c0*/  IADD3.X R7, PT, PT, R7, -0x1, RZ, P0, !PT ;  /* 0xffffffff07077810 */ /* 0x000fe400007fe4ff */
[----:B------:R-:W-:Y:S01]  /*19d0*/  ISETP.NE.U32.AND P0, PT, R32, RZ, PT ;  /* 0x000000ff2000720c */ /* 0x000fe20003f05070 */
[----:B------:R-:W-:-:S03]  /*19e0*/  @!P1 IMAD.IADD R25, R30, 0x1, R34 ;  /* 0x000000011e199824 */ /* 0x000fc600078e0222 */
[----:B------:R-:W-:Y:S01]  /*19f0*/  ISETP.NE.AND.EX P0, PT, R7, RZ, PT, P0 ;  /* 0x000000ff0700720c */ /* 0x000fe20003f05300 */
[--C-:B------:R-:W-:Y:S02]  /*1a00*/  @!P2 IMAD.IADD R37, R31, 0x1, R34.reuse ;  /* 0x000000011f25a824 */ /* 0x100fe400078e0222 */
[----:B------:R-:W-:Y:S01]  /*1a10*/  IMAD R34, R3, 0x10, R34 ;  /* 0x0000001003227824 */ /* 0x000fe200078e0222 */
[----:B---3--:R4:W-:Y:S01]  /*1a20*/  @!P1 STS [R25], R20 ;  /* 0x0000001419009388 */ /* 0x0089e20000000800 */
[----:B------:R-:W-:-:S03]  /*1a30*/  IADD3 R24, P1, PT, R11, R24, RZ ;  /* 0x000000180b187210 */ /* 0x000fc60007f3e0ff */
[----:B--2---:R4:W-:Y:S01]  /*1a40*/  @!P2 STS [R37], R22 ;  /* 0x000000162500a388 */ /* 0x0049e20000000800 */
[----:B------:R-:W-:Y:S01]  /*1a50*/  IADD3 R33, P2, PT, R12, R33, RZ ;  /* 0x000000210c217210 */ /* 0x000fe20007f5e0ff */
[----:B------:R-:W-:-:S04]  /*1a60*/  IMAD.X R10, R13, 0x1, R10, P1 ;  /* 0x000000010d0a7824 */ /* 0x000fc800008e060a */
[----:B------:R-:W-:Y:S01]  /*1a70*/  IMAD.X R9, R14, 0x1, R9, P2 ;  /* 0x000000010e097824 */ /* 0x000fe200010e0609 */
[----:B------:R-:W-:Y:S07]  /*1a80*/  @P0 BRA `(.L_x_6) ;  /* 0xfffffffc003c0947 */ /* 0x000fee000383ffff */
.L_x_5:
[----:B0123--:R-:W-:Y:S05]  /*1a90*/  BSYNC.RECONVERGENT B1 ;  /* 0x0000000000017941 */ /* 0x00ffea0003800200 */
.L_x_4:
[----:B------:R-:W-:-:S04]  /*1aa0*/  ISETP.NE.U32.AND P0, PT, R5, RZ, PT ;  /* 0x000000ff0500720c */ /* 0x000fc80003f05070 */
[----:B------:R-:W-:-:S13]  /*1ab0*/  ISETP.NE.AND.EX P0, PT, R2, RZ, PT, P0 ;  /* 0x000000ff0200720c */ /* 0x000fda0003f05300 */
[----:B------:R-:W-:Y:S05]  /*1ac0*/  @!P0 BRA `(.L_x_3) ;  /* 0x0000000000748947 */ /* 0x000fea0003800000 */
[----:B------:R-:W0:Y:S01]  /*1ad0*/  S2R R10, SR_TID.X ;  /* 0x00000000000a7919 */ /* 0x000e220000002100 */
[----:B------:R-:W1:Y:S01]  /*1ae0*/  S2UR UR5, SR_CgaCtaId ;  /* 0x00000000000579c3 */ /* 0x000e620000008800 */
[----:B------:R-:W2:Y:S01]  /*1af0*/  LDCU.64 UR6, c[0x0][0x388] ;  /* 0x00007100ff0677ac */ /* 0x000ea20008000a00 */
[----:B------:R-:W-:Y:S02]  /*1b00*/  IMAD.MOV.U32 R11, RZ, RZ, RZ ;  /* 0x000000ffff0b7224 */ /* 0x000fe400078e00ff */
[----:B------:R-:W-:Y:S01]  /*1b10*/  IMAD R7, R6, R3, RZ ;  /* 0x0000000306077224 */ /* 0x000fe200078e02ff */
[----:B------:R-:W-:Y:S02]  /*1b20*/  UMOV UR4, 0x400 ;  /* 0x0000040000047882 */ /* 0x000fe40000000000 */
[----:B-1----:R-:W-:Y:S01]  /*1b30*/  ULEA UR4, UR5, UR4, 0x18 ;  /* 0x0000000405047291 */ /* 0x002fe2000f8ec0ff */
[----:B0-----:R-:W-:-:S04]  /*1b40*/  IMAD.WIDE.U32 R8, R3, R4, R10 ;  /* 0x0000000403087225 */ /* 0x001fc800078e000a */
[----:B------:R-:W-:Y:S01]  /*1b50*/  IMAD R4, R3, R4, R10 ;  /* 0x0000000403047224 */ /* 0x000fe200078e020a */
[----:B--2---:R-:W-:Y:S01]  /*1b60*/  LEA R6, P0, R8, UR6, 0x2 ;  /* 0x0000000608067c11 */ /* 0x004fe2000f8010ff */
[----:B------:R-:W-:Y:S02]  /*1b70*/  IMAD.IADD R9, R9, 0x1, R7 ;  /* 0x0000000109097824 */ /* 0x000fe400078e0207 */
[----:B------:R-:W-:Y:S01]  /*1b80*/  IMAD.MOV.U32 R10, RZ, RZ, R8 ;  /* 0x000000ffff0a7224 */ /* 0x000fe200078e0008 */
[----:B------:R-:W-:Y:S02]  /*1b90*/  LEA R4, R4, UR4, 0x2 ;  /* 0x0000000404047c11 */ /* 0x000fe4000f8e10ff */
[----:B------:R-:W-:-:S07]  /*1ba0*/  LEA.HI.X R8, R8, UR7, R9, 0x2, P0 ;  /* 0x0000000708087c11 */ /* 0x000fce00080f1409 */
.L_x_13:
[----:B------:R-:W-:-:S04]  /*1bb0*/  ISETP.GE.U32.AND P0, PT, R10, UR18, PT ;  /* 0x000000120a007c0c */ /* 0x000fc8000bf06070 */
[----:B------:R-:W-:-:S13]  /*1bc0*/  ISETP.GE.U32.AND.EX P0, PT, R9, UR19, PT, P0 ;  /* 0x0000001309007c0c */ /* 0x000fda000bf06100 */
[----:B------:R-:W-:-:S06]  /*1bd0*/  @!P0 IMAD.MOV.U32 R7, RZ, RZ, R8 ;  /* 0x000000ffff078224 */ /* 0x000fcc00078e0008 */
[----:B------:R0:W2:Y:S01]  /*1be0*/  @!P0 LDG.E R7, desc[UR12][R6.64] ;  /* 0x0000000c06078981 */ /* 0x0000a2000c1e1900 */
[----:B------:R-:W-:-:S05]  /*1bf0*/  IADD3 R10, P2, PT, R3, R10, RZ ;  /* 0x0000000a030a7210 */ /* 0x000fca0007f5e0ff */
[----:B------:R-:W-:Y:S01]  /*1c00*/  IMAD.X R9, RZ, RZ, R9, P2 ;  /* 0x000000ffff097224 */ /* 0x000fe200010e0609 */
[----:B0-----:R-:W-:-:S04]  /*1c10*/  LEA R6, P1, R3, R6, 0x2 ;  /* 0x0000000603067211 */ /* 0x001fc800078210ff */
[----:B------:R-:W-:Y:S01]  /*1c20*/  LEA.HI.X R8, R3, R8, RZ, 0x2, P1 ;  /* 0x0000000803087211 */ /* 0x000fe200008f14ff */
[----:B--2---:R0:W-:Y:S01]  /*1c30*/  @!P0 STS [R4], R7 ;  /* 0x0000000704008388 */ /* 0x0041e20000000800 */
[----:B------:R-:W-:-:S04]  /*1c40*/  IADD3 R5, P0, PT, R5, -0x1, RZ ;  /* 0xffffffff05057810 */ /* 0x000fc80007f1e0ff */
[----:B------:R-:W-:Y:S02]  /*1c50*/  IADD3.X R2, PT, PT, R2, -0x1, RZ, P0, !PT ;  /* 0xffffffff02027810 */ /* 0x000fe400007fe4ff */
[----:B------:R-:W-:Y:S01]  /*1c60*/  ISETP.NE.U32.AND P0, PT, R5, RZ, PT ;  /* 0x000000ff0500720c */ /* 0x000fe20003f05070 */
[----:B0-----:R-:W-:-:S03]  /*1c70*/  IMAD R4, R3, 0x4, R4 ;  /* 0x0000000403047824 */ /* 0x001fc600078e0204 */
[----:B------:R-:W-:-:S13]  /*1c80*/  ISETP.NE.AND.EX P0, PT, R2, RZ, PT, P0 ;  /* 0x000000ff0200720c */ /* 0x000fda0003f05300 */
[----:B------:R-:W-:Y:S05]  /*1c90*/  @P0 BRA `(.L_x_13) ;  /* 0xfffffffc00c40947 */ /* 0x000fea000383ffff */
.L_x_3:
[----:B0123--:R-:W-:Y:S05]  /*1ca0*/  BSYNC.RECONVERGENT B2 ;  /* 0x0000000000027941 */ /* 0x00ffea0003800200 */
.L_x_2:
[----:B------:R-:W-:Y:S05]  /*1cb0*/  WARPSYNC.ALL ;  /* 0x0000000000007948 */ /* 0x000fea0003800000 */
[----:B------:R-:W0:Y:S01]  /*1cc0*/  LDCU.64 UR10, c[0x0][0x3a0] ;  /* 0x00007400ff0a77ac */ /* 0x000e220008000a00 */
[----:B------:R-:W0:Y:S01]  /*1cd0*/  LDCU.64 UR8, c[0x0][0x398] ;  /* 0x00007300ff0877ac */ /* 0x000e220008000a00 */
[----:B------:R-:W1:Y:S01]  /*1ce0*/  LDCU UR7, c[0x0][0x370] ;  /* 0x00006e00ff0777ac */ /* 0x000e620008000800 */
[----:B0-----:R-:W-:Y:S02]  /*1cf0*/  UIMAD UR6, UR11, UR8, URZ ;  /* 0x000000080b0672a4 */ /* 0x001fe4000f8e02ff */
[----:B------:R-:W-:-:S02]  /*1d00*/  UIMAD.WIDE.U32 UR4, UR10, UR8, URZ ;  /* 0x000000080a0472a5 */ /* 0x000fc4000f8e00ff */
[----:B------:R-:W-:-:S04]  /*1d10*/  UIMAD UR6, UR10, UR9, UR6 ;  /* 0x000000090a0672a4 */ /* 0x000fc8000f8e0206 */
[----:B------:R-:W-:Y:S01]  /*1d20*/  UIADD3 UR6, UPT, UPT, UR5, UR6, URZ ;  /* 0x0000000605067290 */ /* 0x000fe2000fffe0ff */
[----:B------:R-:W-:Y:S01]  /*1d30*/  BAR.SYNC.DEFER_BLOCKING 0x0 ;  /* 0x0000000000007b1d */ /* 0x000fe20000010000 */
[----:B------:R-:W-:-:S04]  /*1d40*/  ISETP.LT.U32.AND P0, PT, R0, UR4, PT ;  /* 0x0000000400007c0c */ /* 0x000fc8000bf01070 */
[----:B------:R-:W-:-:S05]  /*1d50*/  IMAD.U32 R2, RZ, RZ, UR6 ;  /* 0x00000006ff027e24 */ /* 0x000fca000f8e00ff */
[----:B------:R-:W-:Y:S01]  /*1d60*/  ISETP.GT.U32.AND.EX P0, PT, R2, RZ, PT, P0 ;  /* 0x000000ff0200720c */ /* 0x000fe20003f04100 */
[----:B-1----:R-:W-:-:S12]  /*1d70*/  IMAD R2, R3, UR7, RZ ;  /* 0x0000000703027c24 */ /* 0x002fd8000f8e02ff */
[----:B------:R-:W-:Y:S05]  /*1d80*/  @!P0 EXIT ;  /* 0x000000000000894d */ /* 0x000fea0003800000 */
[----:B------:R-:W-:Y:S01]  /*1d90*/  IMAD.MOV.U32 R5, RZ, RZ, RZ ;  /* 0x000000ffff057224 */ /* 0x000fe200078e00ff */
[----:B------:R-:W0:Y:S01]  /*1da0*/  LDCU UR17, c[0x0][0x3a0] ;  /* 0x00007400ff1177ac */ /* 0x000e220008000800 */
[----:B------:R-:W-:Y:S02]  /*1db0*/  IMAD.MOV.U32 R3, RZ, RZ, RZ ;  /* 0x000000ffff037224 */ /* 0x000fe400078e00ff */
[----:B------:R-:W-:Y:S01]  /*1dc0*/  IMAD.MOV.U32 R4, RZ, RZ, R0 ;  /* 0x000000ffff047224 */ /* 0x000fe200078e0000 */
[----:B------:R-:W1:Y:S01]  /*1dd0*/  LDCU UR16, c[0x0][0x3a4] ;  /* 0x00007480ff1077ac */ /* 0x000e620008000800 */
[----:B------:R-:W-:Y:S01]  /*1de0*/  IMAD.MOV.U32 R7, RZ, RZ, RZ ;  /* 0x000000ffff077224 */ /* 0x000fe200078e00ff */
[----:B------:R-:W2:Y:S01]  /*1df0*/  LDCU.64 UR10, c[0x0][0x380] ;  /* 0x00007000ff0a77ac */ /* 0x000ea20008000a00 */
[----:B------:R-:W3:Y:S05]  /*1e00*/  LDCU.64 UR14, c[0x0][0x390] ;  /* 0x00007200ff0e77ac */ /* 0x000eea0008000a00 */
.L_x_17:
[----:B-1----:R-:W-:Y:S01]  /*1e10*/  LOP3.LUT R6, R7, UR16, RZ, 0xfc, !PT ;  /* 0x0000001007067c12 */ /* 0x002fe2000f8efcff */
[----:B------:R-:W-:Y:S05]  /*1e20*/  YIELD ;  /* 0x0000000000007946 */ /* 0x000fea0003800000 */
[----:B------:R-:W-:Y:S01]  /*1e30*/  ISETP.NE.U32.AND P0, PT, R6, RZ, PT ;  /* 0x000000ff0600720c */ /* 0x000fe20003f05070 */
[----:B------:R-:W-:-:S12]  /*1e40*/  BSSY.RECONVERGENT B0, `(.L_x_14) ;  /* 0x0000020000007945 */ /* 0x000fd80003800200 */
[----:B------:R-:W-:Y:S05]  /*1e50*/  @P0 BRA `(.L_x_15) ;  /* 0x0000000000580947 */ /* 0x000fea0003800000 */
[----:B0-----:R-:W0:Y:S01]  /*1e60*/  I2F.U32.RP R6, UR17 ;  /* 0x0000001100067d06 */ /* 0x001e220008209000 */
[----:B------:R-:W-:-:S07]  /*1e70*/  ISETP.NE.U32.AND P2, PT, RZ, UR17, PT ;  /* 0x00000011ff007c0c */ /* 0x000fce000bf45070 */
[----:B0-----:R-:W0:Y:S02]  /*1e80*/  MUFU.RCP R6, R6 ;  /* 0x0000000600067308 */ /* 0x001e240000001000 */
[----:B0-----:R-:W-:-:S06]  /*1e90*/  VIADD R8, R6, 0xffffffe ;  /* 0x0ffffffe06087836 */ /* 0x001fcc0000000000 */
[----:B------:R0:W1:Y:S02]  /*1ea0*/  F2I.FTZ.U32.TRUNC.NTZ R9, R8 ;  /* 0x0000000800097305 */ /* 0x000064000021f000 */
[----:B0-----:R-:W-:Y:S02]  /*1eb0*/  IMAD.MOV.U32 R8, RZ, RZ, RZ ;  /* 0x000000ffff087224 */ /* 0x001fe400078e00ff */
[----:B-1----:R-:W-:-:S04]  /*1ec0*/  IMAD.MOV R11, RZ, RZ, -R9 ;  /* 0x000000ffff0b7224 */ /* 0x002fc800078e0a09 */
[----:B------:R-:W-:-:S04]  /*1ed0*/  IMAD R11, R11, UR17, RZ ;  /* 0x000000110b0b7c24 */ /* 0x000fc8000f8e02ff */
[----:B------:R-:W-:-:S06]  /*1ee0*/  IMAD.HI.U32 R9, R9, R11, R8 ;  /* 0x0000000b09097227 */ /* 0x000fcc00078e0008 */
[----:B------:R-:W-:-:S04]  /*1ef0*/  IMAD.HI.U32 R8, R9, R4, RZ ;  /* 0x0000000409087227 */ /* 0x000fc800078e00ff */
[----:B------:R-:W-:-:S04]  /*1f00*/  IMAD.MOV R9, RZ, RZ, -R8 ;  /* 0x000000ffff097224 */ /* 0x000fc800078e0a08 */
[----:B------:R-:W-:-:S05]  /*1f10*/  IMAD R9, R9, UR17, R4 ;  /* 0x0000001109097c24 */ /* 0x000fca000f8e0204 */
[----:B------:R-:W-:-:S13]  /*1f20*/  ISETP.GE.U32.AND P0, PT, R9, UR17, PT ;  /* 0x0000001109007c0c */ /* 0x000fda000bf06070 */
[----:B------:R-:W-:Y:S02]  /*1f30*/  @P0 VIADD R9, R9, -UR17 ;  /* 0x8000001109090c36 */ /* 0x000fe40008000000 */
[----:B------:R-:W-:-:S03]  /*1f40*/  @P0 VIADD R8, R8, 0x1 ;  /* 0x0000000108080836 */ /* 0x000fc60000000000 */
[----:B------:R-:W-:-:S13]  /*1f50*/  ISETP.GE.U32.AND P1, PT, R9, UR17, PT ;  /* 0x0000001109007c0c */ /* 0x000fda000bf26070 */
[----:B------:R-:W-:Y:S01]  /*1f60*/  @P1 VIADD R8, R8, 0x1 ;  /* 0x0000000108081836 */ /* 0x000fe20000000000 */
[----:B------:R-:W-:-:S05]  /*1f70*/  @!P2 LOP3.LUT R8, RZ, UR17, RZ, 0x33, !PT ;  /* 0x00000011ff08ac12 */ /* 0x000fca000f8e33ff */
[----:B------:R-:W-:-:S04]  /*1f80*/  IMAD.MOV R9, RZ, RZ, -R8 ;  /* 0x000000ffff097224 */ /* 0x000fc800078e0a08 */
[----:B------:R-:W-:Y:S02]  /*1f90*/  IMAD R10, R9, UR17, R4 ;  /* 0x00000011090a7c24 */ /* 0x000fe4000f8e0204 */
[----:B------:R-:W-:Y:S01]  /*1fa0*/  IMAD.MOV.U32 R9, RZ, RZ, RZ ;  /* 0x000000ffff097224 */ /* 0x000fe200078e00ff */
[----:B------:R-:W-:Y:S06]  /*1fb0*/  BRA `(.L_x_16) ;  /* 0x0000000000207947 */ /* 0x000fec0003800000 */
.L_x_15:
[----:B------:R-:W1:Y:S01]  /*1fc0*/  LDCU.64 UR8, c[0x0][0x3a0] ;  /* 0x00007400ff0877ac */ /* 0x000e620008000a00 */
[----:B------:R-:W-:Y:S01]  /*1fd0*/  MOV R6, 0x2010 ;  /* 0x0000201000067802 */ /* 0x000fe20000000f00 */
[----:B-1----:R-:W-:Y:S02]  /*1fe0*/  IMAD.U32 R12, RZ, RZ, UR8 ;  /* 0x00000008ff0c7e24 */ /* 0x002fe4000f8e00ff */
[----:B------:R-:W-:-:S07]  /*1ff0*/  IMAD.U32 R9, RZ, RZ, UR9 ;  /* 0x00000009ff097e24 */ /* 0x000fce000f8e00ff */
[----:B0-234-:R-:W-:Y:S05]  /*2000*/  CALL.REL.NOINC `($__internal_0_$__cuda_sm20_div_u64) ;  /* 0x0000000000707944 */ /* 0x01dfea0003c00000 */
[--C-:B------:R-:W-:Y:S02]  /*2010*/  IMAD.MOV R11, RZ, RZ, -R12.reuse ;  /* 0x000000ffff0b7224 */ /* 0x100fe400078e0a0c */
[----:B------:R-:W-:Y:S02]  /*2020*/  IMAD.MOV.U32 R8, RZ, RZ, R12 ;  /* 0x000000ffff087224 */ /* 0x000fe400078e000c */
[----:B------:R-:W-:-:S07]  /*2030*/  IMAD R10, R11, UR17, R4 ;  /* 0x000000110b0a7c24 */ /* 0x000fce000f8e0204 */
.L_x_16:
[----:B--23--:R-:W-:Y:S05]  /*2040*/  BSYNC.RECONVERGENT B0 ;  /* 0x0000000000007941 */ /* 0x00cfea0003800200 */
.L_x_14:
[----:B------:R-:W-:-:S04]  /*2050*/  LEA R6, P0, R4, UR10, 0x2 ;  /* 0x0000000a04067c11 */ /* 0x000fc8000f8010ff */
[----:B------:R-:W-:-:S05]  /*2060*/  LEA.HI.X R7, R4, UR11, R7, 0x2, P0 ;  /* 0x0000000b04077c11 */ /* 0x000fca00080f1407 */
[----:B------:R0:W2:Y:S01]  /*2070*/  LDG.E R6, desc[UR12][R6.64] ;  /* 0x0000000c06067981 */ /* 0x0000a2000c1e1900 */
[----:B------:R-:W1:Y:S01]  /*2080*/  S2UR UR8, SR_CgaCtaId ;  /* 0x00000000000879c3 */ /* 0x000e620000008800 */
[----:B------:R-:W-:Y:S02]  /*2090*/  UMOV UR7, 0x400 ;  /* 0x0000040000077882 */ /* 0x000fe40000000000 */
[----:B-1----:R-:W-:-:S06]  /*20a0*/  ULEA UR7, UR8, UR7, 0x18 ;  /* 0x0000000708077291 */ /* 0x002fcc000f8ec0ff */
[----:B------:R-:W-:Y:S01]  /*20b0*/  LEA R12, R10, UR7, 0x2 ;  /* 0x000000070a0c7c11 */ /* 0x000fe2000f8e10ff */
[----:B0-----:R-:W-:Y:S01]  /*20c0*/  IMAD.MOV.U32 R7, RZ, RZ, RZ ;  /* 0x000000ffff077224 */ /* 0x001fe200078e00ff */
[----:B------:R-:W-:-:S03]  /*20d0*/  LEA R10, P0, R8, UR14, 0x2 ;  /* 0x0000000e080a7c11 */ /* 0x000fc6000f8010ff */
[----:B------:R-:W2:Y:S01]  /*20e0*/  LDS R13, [R12] ;  /* 0x000000000c0d7984 */ /* 0x000ea20000000800 */
[----:B------:R-:W-:Y:S01]  /*20f0*/  LEA.HI.X R11, R8, UR15, R9, 0x2, P0 ;  /* 0x0000000f080b7c11 */ /* 0x000fe200080f1409 */
[----:B--2---:R-:W-:Y:S01]  /*2100*/  FMUL R13, R6, R13 ;  /* 0x0000000d060d7220 */ /* 0x004fe20000400000 */
[----:B------:R-:W-:-:S04]  /*2110*/  IMAD.MOV.U32 R6, RZ, RZ, R2 ;  /* 0x000000ffff067224 */ /* 0x000fc800078e0002 */
[C---:B------:R-:W-:Y:S01]  /*2120*/  IMAD.WIDE.U32 R6, R2.reuse, R5, R6 ;  /* 0x0000000502067225 */ /* 0x040fe200078e0006 */
[----:B------:R0:W-:Y:S01]  /*2130*/  REDG.E.ADD.F32.FTZ.RN.STRONG.GPU desc[UR12][R10.64], R13 ;  /* 0x0000000d0a0079a6 */ /* 0x0001e2000c12f30c */
[----:B------:R-:W-:Y:S02]  /*2140*/  IADD3 R5, P1, PT, R5, 0x1, RZ ;  /* 0x0000000105057810 */ /* 0x000fe40007f3e0ff */
[----:B------:R-:W-:Y:S01]  /*2150*/  IMAD R7, R2, R3, R7 ;  /* 0x0000000302077224 */ /* 0x000fe200078e0207 */
[----:B------:R-:W-:Y:S02]  /*2160*/  IADD3 R4, P0, PT, R0, R6, RZ ;  /* 0x0000000600047210 */ /* 0x000fe40007f1e0ff */
[----:B------:R-:W-:-:S03]  /*2170*/  IMAD.X R3, RZ, RZ, R3, P1 ;  /* 0x000000ffff037224 */ /* 0x000fc600008e0603 */
[----:B------:R-:W-:Y:S01]  /*2180*/  IMAD.X R7, RZ, RZ, R7, P0 ;  /* 0x000000ffff077224 */ /* 0x000fe200000e0607 */
[----:B------:R-:W-:-:S04]  /*2190*/  ISETP.GE.U32.AND P0, PT, R4, UR4, PT ;  /* 0x0000000404007c0c */ /* 0x000fc8000bf06070 */
[----:B------:R-:W-:-:S13]  /*21a0*/  ISETP.GE.U32.AND.EX P0, PT, R7, UR6, PT, P0 ;  /* 0x0000000607007c0c */ /* 0x000fda000bf06100 */
[----:B0-----:R-:W-:Y:S05]  /*21b0*/  @!P0 BRA `(.L_x_17) ;  /* 0xfffffffc00148947 */ /* 0x001fea000383ffff */
[----:B------:R-:W-:Y:S05]  /*21c0*/  EXIT ;  /* 0x000000000000794d */ /* 0x000fea0003800000 */
        .weak           $__internal_0_$__cuda_sm20_div_u64
        .type           $__internal_0_$__cuda_sm20_div_u64,@function
        .size           $__internal_0_$__cuda_sm20_div_u64,(.L_x_19 - $__internal_0_$__cuda_sm20_div_u64)
$__internal_0_$__cuda_sm20_div_u64:
[----:B------:R-:W-:-:S06]  /*21d0*/  IMAD.MOV.U32 R13, RZ, RZ, R9 ;  /* 0x000000ffff0d7224 */ /* 0x000fcc00078e0009 */
[----:B------:R-:W0:Y:S08]  /*21e0*/  I2F.U64.RP R13, R12 ;  /* 0x0000000c000d7312 */ /* 0x000e300000309000 */
[----:B0-----:R-:W0:Y:S02]  /*21f0*/  MUFU.RCP R10, R13 ;  /* 0x0000000d000a7308 */ /* 0x001e240000001000 */
[----:B0-----:R-:W-:-:S06]  /*2200*/  VIADD R10, R10, 0x1ffffffe ;  /* 0x1ffffffe0a0a7836 */ /* 0x001fcc0000000000 */
[----:B------:R-:W0:Y:S02]  /*2210*/  F2I.U64.TRUNC R10, R10 ;  /* 0x0000000a000a7311 */ /* 0x000e24000020d800 */
[----:B0-----:R-:W-:-:S04]  /*2220*/  IMAD.WIDE.U32 R14, R10, R12, RZ ;  /* 0x0000000c0a0e7225 */ /* 0x001fc800078e00ff */
[----:B------:R-:W-:Y:S01]  /*2230*/  IMAD R15, R10, R9, R15 ;  /* 0x000000090a0f7224 */ /* 0x000fe200078e020f */
[----:B------:R-:W-:-:S03]  /*2240*/  IADD3 R17, P0, PT, RZ, -R14, RZ ;  /* 0x8000000eff117210 */ /* 0x000fc60007f1e0ff */
[----:B------:R-:W-:Y:S02]  /*2250*/  IMAD R15, R11, R12, R15 ;  /* 0x0000000c0b0f7224 */ /* 0x000fe400078e020f */
[----:B------:R-:W-:-:S04]  /*2260*/  IMAD.HI.U32 R14, R10, R17, RZ ;  /* 0x000000110a0e7227 */ /* 0x000fc800078e00ff */
[----:B------:R-:W-:Y:S02]  /*2270*/  IMAD.X R19, RZ, RZ, ~R15, P0 ;  /* 0x000000ffff137224 */ /* 0x000fe400000e0e0f */
[----:B------:R-:W-:Y:S02]  /*2280*/  IMAD.MOV.U32 R15, RZ, RZ, R10 ;  /* 0x000000ffff0f7224 */ /* 0x000fe400078e000a */
[-C--:B------:R-:W-:Y:S02]  /*2290*/  IMAD R21, R11, R19.reuse, RZ ;  /* 0x000000130b157224 */ /* 0x080fe400078e02ff */
[----:B------:R-:W-:-:S04]  /*22a0*/  IMAD.WIDE.U32 R14, P0, R10, R19, R14 ;  /* 0x000000130a0e7225 */ /* 0x000fc8000780000e */
[----:B------:R-:W-:-:S04]  /*22b0*/  IMAD.HI.U32 R13, R11, R19, RZ ;  /* 0x000000130b0d7227 */ /* 0x000fc800078e00ff */
[----:B------:R-:W-:-:S04]  /*22c0*/  IMAD.HI.U32 R14, P1, R11, R17, R14 ;  /* 0x000000110b0e7227 */ /* 0x000fc8000782000e */
[----:B------:R-:W-:Y:S01]  /*22d0*/  IMAD.X R13, R13, 0x1, R11, P0 ;  /* 0x000000010d0d7824 */ /* 0x000fe200000e060b */
[----:B------:R-:W-:-:S04]  /*22e0*/  IADD3 R15, P2, PT, R21, R14, RZ ;  /* 0x0000000e150f7210 */ /* 0x000fc80007f5e0ff */
[----:B------:R-:W-:Y:S01]  /*22f0*/  IADD3.X R13, PT, PT, RZ, RZ, R13, P2, P1 ;  /* 0x000000ffff0d7210 */ /* 0x000fe200017e240d */
[----:B------:R-:W-:-:S04]  /*2300*/  IMAD.WIDE.U32 R10, R15, R12, RZ ;  /* 0x0000000c0f0a7225 */ /* 0x000fc800078e00ff */
[----:B------:R-:W-:Y:S01]  /*2310*/  IMAD R11, R15, R9, R11 ;  /* 0x000000090f0b7224 */ /* 0x000fe200078e020b */
[----:B------:R-:W-:-:S03]  /*2320*/  IADD3 R17, P0, PT, RZ, -R10, RZ ;  /* 0x8000000aff117210 */ /* 0x000fc60007f1e0ff */
[----:B------:R-:W-:Y:S02]  /*2330*/  IMAD R11, R13, R12, R11 ;  /* 0x0000000c0d0b7224 */ /* 0x000fe400078e020b */
[----:B------:R-:W-:-:S04]  /*2340*/  IMAD.HI.U32 R14, R15, R17, RZ ;  /* 0x000000110f0e7227 */ /* 0x000fc800078e00ff */
[----:B------:R-:W-:Y:S02]  /*2350*/  IMAD.X R10, RZ, RZ, ~R11, P0 ;  /* 0x000000ffff0a7224 */ /* 0x000fe400000e0e0b */
[----:B------:R-:W-:Y:S02]  /*2360*/  IMAD.MOV.U32 R11, RZ, RZ, RZ ;  /* 0x000000ffff0b7224 */ /* 0x000fe400078e00ff */
[----:B------:R-:W-:-:S04]  /*2370*/  IMAD.WIDE.U32 R14, P0, R15, R10, R14 ;  /* 0x0000000a0f0e7225 */ /* 0x000fc8000780000e */
[C---:B------:R-:W-:Y:S02]  /*2380*/  IMAD R16, R13.reuse, R10, RZ ;  /* 0x0000000a0d107224 */ /* 0x040fe400078e02ff */
[----:B------:R-:W-:-:S04]  /*2390*/  IMAD.HI.U32 R15, P1, R13, R17, R14 ;  /* 0x000000110d0f7227 */ /* 0x000fc8000782000e */
[----:B------:R-:W-:Y:S01]  /*23a0*/  IMAD.HI.U32 R10, R13, R10, RZ ;  /* 0x0000000a0d0a7227 */ /* 0x000fe200078e00ff */
[----:B------:R-:W-:-:S03]  /*23b0*/  IADD3 R15, P2, PT, R16, R15, RZ ;  /* 0x0000000f100f7210 */ /* 0x000fc60007f5e0ff */
[----:B------:R-:W-:Y:S02]  /*23c0*/  IMAD.X R13, R10, 0x1, R13, P0 ;  /* 0x000000010a0d7824 */ /* 0x000fe400000e060d */
[----:B------:R-:W-:-:S03]  /*23d0*/  IMAD.HI.U32 R10, R15, R4, RZ ;  /* 0x000000040f0a7227 */ /* 0x000fc600078e00ff */
[----:B------:R-:W-:Y:S01]  /*23e0*/  IADD3.X R13, PT, PT, RZ, RZ, R13, P2, P1 ;  /* 0x000000ffff0d7210 */ /* 0x000fe200017e240d */
[----:B------:R-:W-:-:S04]  /*23f0*/  IMAD.WIDE.U32 R10, R15, R7, R10 ;  /* 0x000000070f0a7225 */ /* 0x000fc800078e000a */
[C---:B------:R-:W-:Y:S02]  /*2400*/  IMAD R15, R13.reuse, R7, RZ ;  /* 0x000000070d0f7224 */ /* 0x040fe400078e02ff */
[----:B------:R-:W-:-:S04]  /*2410*/  IMAD.HI.U32 R10, P0, R13, R4, R10 ;  /* 0x000000040d0a7227 */ /* 0x000fc8000780000a */
[----:B------:R-:W-:Y:S01]  /*2420*/  IMAD.HI.U32 R13, R13, R7, RZ ;  /* 0x000000070d0d7227 */ /* 0x000fe200078e00ff */
[----:B------:R-:W-:-:S03]  /*2430*/  IADD3 R15, P1, PT, R15, R10, RZ ;  /* 0x0000000a0f0f7210 */ /* 0x000fc60007f3e0ff */
[----:B------:R-:W-:Y:S02]  /*2440*/  IMAD.X R13, RZ, RZ, R13, P0 ;  /* 0x000000ffff0d7224 */ /* 0x000fe400000e060d */
[----:B------:R-:W-:-:S04]  /*2450*/  IMAD.WIDE.U32 R10, R15, R12, RZ ;  /* 0x0000000c0f0a7225 */ /* 0x000fc800078e00ff */
[----:B------:R-:W-:Y:S01]  /*2460*/  IMAD.X R13, RZ, RZ, R13, P1 ;  /* 0x000000ffff0d7224 */ /* 0x000fe200008e060d */
[----:B------:R-:W-:Y:S01]  /*2470*/  IADD3 R17, P1, PT, -R10, R4, RZ ;  /* 0x000000040a117210 */ /* 0x000fe20007f3e1ff */
[----:B------:R-:W-:-:S03]  /*2480*/  IMAD R11, R15, R9, R11 ;  /* 0x000000090f0b7224 */ /* 0x000fc600078e020b */
[-C--:B------:R-:W-:Y:S01]  /*2490*/  ISETP.GE.U32.AND P0, PT, R17, R12.reuse, PT ;  /* 0x0000000c1100720c */ /* 0x080fe20003f06070 */
[----:B------:R-:W-:-:S04]  /*24a0*/  IMAD R10, R13, R12, R11 ;  /* 0x0000000c0d0a7224 */ /* 0x000fc800078e020b */
[----:B------:R-:W-:Y:S01]  /*24b0*/  IMAD.X R18, R7, 0x1, ~R10, P1 ;  /* 0x0000000107127824 */ /* 0x000fe200008e0e0a */
[----:B------:R-:W-:Y:S02]  /*24c0*/  IADD3 R10, P2, PT, R15, 0x1, RZ ;  /* 0x000000010f0a7810 */ /* 0x000fe40007f5e0ff */
[----:B------:R-:W-:Y:S02]  /*24d0*/  IADD3 R11, P1, PT, -R12, R17, RZ ;  /* 0x000000110c0b7210 */ /* 0x000fe40007f3e1ff */
[C---:B------:R-:W-:Y:S01]  /*24e0*/  ISETP.GE.U32.AND.EX P0, PT, R18.reuse, R9, PT, P0 ;  /* 0x000000091200720c */ /* 0x040fe20003f06100 */
[----:B------:R-:W-:Y:S02]  /*24f0*/  IMAD.X R14, RZ, RZ, R13, P2 ;  /* 0x000000ffff0e7224 */ /* 0x000fe400010e060d */
[----:B------:R-:W-:Y:S01]  /*2500*/  IMAD.X R16, R18, 0x1, ~R9, P1 ;  /* 0x0000000112107824 */ /* 0x000fe200008e0e09 */
[----:B------:R-:W-:Y:S02]  /*2510*/  SEL R15, R10, R15, P0 ;  /* 0x0000000f0a0f7207 */ /* 0x000fe40000000000 */
[----:B------:R-:W-:-:S02]  /*2520*/  SEL R11, R11, R17, P0 ;  /* 0x000000110b0b7207 */ /* 0x000fc40000000000 */
[----:B------:R-:W-:Y:S02]  /*2530*/  SEL R14, R14, R13, P0 ;  /* 0x0000000d0e0e7207 */ /* 0x000fe40000000000 */
[----:B------:R-:W-:Y:S02]  /*2540*/  IADD3 R10, P2, PT, R15, 0x1, RZ ;  /* 0x000000010f0a7810 */ /* 0x000fe40007f5e0ff */
[----:B------:R-:W-:Y:S02]  /*2550*/  SEL R16, R16, R18, P0 ;  /* 0x0000001210107207 */ /* 0x000fe40000000000 */
[----:B------:R-:W-:Y:S01]  /*2560*/  ISETP.GE.U32.AND P0, PT, R11, R12, PT ;  /* 0x0000000c0b00720c */ /* 0x000fe20003f06070 */
[----:B------:R-:W-:Y:S01]  /*2570*/  IMAD.X R11, RZ, RZ, R14, P2 ;  /* 0x000000ffff0b7224 */ /* 0x000fe200010e060e */
[----:B------:R-:W-:Y:S02]  /*2580*/  ISETP.NE.U32.AND P1, PT, R12, RZ, PT ;  /* 0x000000ff0c00720c */ /* 0x000fe40003f25070 */
[----:B------:R-:W-:-:S02]  /*2590*/  ISETP.GE.U32.AND.EX P0, PT, R16, R9, PT, P0 ;  /* 0x000000091000720c */ /* 0x000fc40003f06100 */
[----:B------:R-:W-:Y:S02]  /*25a0*/  ISETP.NE.AND.EX P1, PT, R9, RZ, PT, P1 ;  /* 0x000000ff0900720c */ /* 0x000fe40003f25310 */
[----:B------:R-:W-:Y:S01]  /*25b0*/  SEL R12, R10, R15, P0 ;  /* 0x0000000f0a0c7207 */ /* 0x000fe20000000000 */
[----:B------:R-:W-:Y:S01]  /*25c0*/  IMAD.MOV.U32 R10, RZ, RZ, R6 ;  /* 0x000000ffff0a7224 */ /* 0x000fe200078e0006 */
[----:B------:R-:W-:Y:S01]  /*25d0*/  SEL R9, R11, R14, P0 ;  /* 0x0000000e0b097207 */ /* 0x000fe20000000000 */
[----:B------:R-:W-:Y:S01]  /*25e0*/  IMAD.MOV.U32 R11, RZ, RZ, 0x0 ;  /* 0x00000000ff0b7424 */ /* 0x000fe200078e00ff */
[----:B------:R-:W-:Y:S02]  /*25f0*/  SEL R12, R12, 0xffffffff, P1 ;  /* 0xffffffff0c0c7807 */ /* 0x000fe40000800000 */
[----:B------:R-:W-:Y:S01]  /*2600*/  SEL R9, R9, 0xffffffff, P1 ;  /* 0xffffffff09097807 */ /* 0x000fe20000800000 */
[----:B------:R-:W-:Y:S06]  /*2610*/  RET.REL.NODEC R10 `(_Z6MVfuncPfS_S_mm) ;  /* 0xffffffd80a787950 */ /* 0x000fec0003c3ffff */
.L_x_18:
[----:B------:R-:W-:-:S00]  /*2620*/  BRA `(.L_x_18) ;  /* 0xfffffffc00fc7947 */ /* 0x000fc0000383ffff */
[----:B------:R-:W-:-:S00]  /*2630*/  NOP ;  /* 0x0000000000007918 */ /* 0x000fc00000000000 */
        /* <DEDUP_REMOVED lines=12> */
.L_x_19:


//--------------------- .nv.shared._Z6MVfuncPfS_S_mm --------------------------
	.section	.nv.shared._Z6MVfuncPfS_S_mm,"aw",@nobits
	.sectionflags	@""
	.align	16
	.zero		1024


//--------------------- .nv.shared.reserved.0     --------------------------
	.section	.nv.shared.reserved.0,"aw",@nobits
	.weak		__nv_reservedSMEM_offset_0_alias
	.size		__nv_reservedSMEM_offset_0_alias, 0, 64
	.other		__nv_reservedSMEM_offset_0_alias,@"STO_CUDA_RESERVED_SHARED STV_DEFAULT"
__nv_reservedSMEM_offset_0_alias:
	.zero		0
	.zero		64


//--------------------- .nv.constant0._Z6MVfuncPfS_S_mm --------------------------
	.section	.nv.constant0._Z6MVfuncPfS_S_mm,"a",@progbits
	.sectionflags	@""
	.align	4
.nv.constant0._Z6MVfuncPfS_S_mm:
	.zero		936


//--------------------- SYMBOLS --------------------------

	.type		.nv.reservedSmem.offset0,@object
	.size		.nv.reservedSmem.offset0,0x4
	.type		.nv.reservedSmem.cap,@object
	.size		.nv.reservedSmem.cap,0x4
